	.target	sm_90a

	.elftype	@"ET_EXEC"


//--------------------- .note.nv.tkinfo           --------------------------
	.section	.note.nv.tkinfo,"",@"SHT_NOTE"
	.sectionflags	@"SHF_NOTE_NV_TKINFO"
	.tkinfo
        /*0018*/ 	.word	0x00000002
        /*0030*/ 	.string	""
        /*0030*/ 	.string	"ptxas"
        /*0030*/ 	.string	"Cuda compilation tools, release 13.0, V13.0.88"
        /*0030*/ 	.string	"Build cuda_13.0.r13.0/compiler.36424714_0"
        /*0030*/ 	.string	"-arch sm_90a -m 64 "



//--------------------- .note.nv.cuinfo           --------------------------
	.section	.note.nv.cuinfo,"",@"SHT_NOTE"
	.sectionflags	@"SHF_NOTE_NV_CUINFO"
        /*0018*/ 	.short	0x0002
        /*001a*/ 	.short	0x005a
        /*001c*/ 	.short	0x0082
	.zero		2


//--------------------- .nv.info                  --------------------------
	.section	.nv.info,"",@"SHT_CUDA_INFO"
	.align	4


	//----- nvinfo : EIATTR_REGCOUNT
	.align		4
        /*0000*/ 	.byte	0x04, 0x2f
        /*0002*/ 	.short	(.L_12 - .L_11)
	.align		4
.L_11:
        /*0004*/ 	.word	index@(_ZN7cutlass13device_kernelINS_4gemm6kernel13GemmUniversalIN4cute5tupleIJiiiiEEENS1_10collective13CollectiveMmaINS1_37MainloopSm90TmaGmmaWarpSpecializedFP8ILi4ENS5_IJNS4_1CILi1EEESB_SB_EEENS1_32KernelTmaWarpSpecializedPingpongEEENS5_IJNSA_ILi64EEESF_NSA_ILi32EEEEEENS_12float_e4m3_tENS5_IJlSB_lEEESI_SJ_NS4_8TiledMMAINS4_8MMA_AtomIJNS4_4SM904GMMA30MMA_64x64x32_F32E4M3E4M3_SS_TNILNSN_7ScaleInE1ELSP_1EEEEEENS4_6LayoutISC_NS5_IJNSA_ILi0EEEST_ST_EEEEENS5_IJNS4_10UnderscoreESW_SW_EEEEENS4_13SM90_TMA_LOADENS4_14ComposedLayoutINS4_7SwizzleILi1ELi4ELi3EEENS4_18smem_ptr_flag_bitsILi8EEENSS_INS5_IJNSA_ILi8EEESG_EEENS5_IJSG_SB_EEEEEEEvNS4_8identityESZ_S19_vS1A_EENS_8epilogue10collective6detail29Sm90TmaWarpSpecializedAdapterINS1D_15DefaultEpilogueISI_SJ_SJ_NS1C_6thread17LinearCombinationISI_Li1EffLNS1H_9ScaleType4KindE0ELNS_15FloatRoundStyleE2ESI_EENS1_15EpilogueDefaultEEEEEvvEEEEvNT_6ParamsE)
        /*0008*/ 	.word	0x000000a8


	//----- nvinfo : EIATTR_FRAME_SIZE
	.align		4
.L_12:
        /*000c*/ 	.byte	0x04, 0x11
        /*000e*/ 	.short	(.L_14 - .L_13)
	.align		4
.L_13:
        /*0010*/ 	.word	index@(_ZN7cutlass13device_kernelINS_4gemm6kernel13GemmUniversalIN4cute5tupleIJiiiiEEENS1_10collective13CollectiveMmaINS1_37MainloopSm90TmaGmmaWarpSpecializedFP8ILi4ENS5_IJNS4_1CILi1EEESB_SB_EEENS1_32KernelTmaWarpSpecializedPingpongEEENS5_IJNSA_ILi64EEESF_NSA_ILi32EEEEEENS_12float_e4m3_tENS5_IJlSB_lEEESI_SJ_NS4_8TiledMMAINS4_8MMA_AtomIJNS4_4SM904GMMA30MMA_64x64x32_F32E4M3E4M3_SS_TNILNSN_7ScaleInE1ELSP_1EEEEEENS4_6LayoutISC_NS5_IJNSA_ILi0EEEST_ST_EEEEENS5_IJNS4_10UnderscoreESW_SW_EEEEENS4_13SM90_TMA_LOADENS4_14ComposedLayoutINS4_7SwizzleILi1ELi4ELi3EEENS4_18smem_ptr_flag_bitsILi8EEENSS_INS5_IJNSA_ILi8EEESG_EEENS5_IJSG_SB_EEEEEEEvNS4_8identityESZ_S19_vS1A_EENS_8epilogue10collective6detail29Sm90TmaWarpSpecializedAdapterINS1D_15DefaultEpilogueISI_SJ_SJ_NS1C_6thread17LinearCombinationISI_Li1EffLNS1H_9ScaleType4KindE0ELNS_15FloatRoundStyleE2ESI_EENS1_15EpilogueDefaultEEEEEvvEEEEvNT_6ParamsE)
        /*0014*/ 	.word	0x00000000


	//----- nvinfo : EIATTR_MIN_STACK_SIZE
	.align		4
.L_14:
        /*0018*/ 	.byte	0x04, 0x12
        /*001a*/ 	.short	(.L_16 - .L_15)
	.align		4
.L_15:
        /*001c*/ 	.word	index@(_ZN7cutlass13device_kernelINS_4gemm6kernel13GemmUniversalIN4cute5tupleIJiiiiEEENS1_10collective13CollectiveMmaINS1_37MainloopSm90TmaGmmaWarpSpecializedFP8ILi4ENS5_IJNS4_1CILi1EEESB_SB_EEENS1_32KernelTmaWarpSpecializedPingpongEEENS5_IJNSA_ILi64EEESF_NSA_ILi32EEEEEENS_12float_e4m3_tENS5_IJlSB_lEEESI_SJ_NS4_8TiledMMAINS4_8MMA_AtomIJNS4_4SM904GMMA30MMA_64x64x32_F32E4M3E4M3_SS_TNILNSN_7ScaleInE1ELSP_1EEEEEENS4_6LayoutISC_NS5_IJNSA_ILi0EEEST_ST_EEEEENS5_IJNS4_10UnderscoreESW_SW_EEEEENS4_13SM90_TMA_LOADENS4_14ComposedLayoutINS4_7SwizzleILi1ELi4ELi3EEENS4_18smem_ptr_flag_bitsILi8EEENSS_INS5_IJNSA_ILi8EEESG_EEENS5_IJSG_SB_EEEEEEEvNS4_8identityESZ_S19_vS1A_EENS_8epilogue10collective6detail29Sm90TmaWarpSpecializedAdapterINS1D_15DefaultEpilogueISI_SJ_SJ_NS1C_6thread17LinearCombinationISI_Li1EffLNS1H_9ScaleType4KindE0ELNS_15FloatRoundStyleE2ESI_EENS1_15EpilogueDefaultEEEEEvvEEEEvNT_6ParamsE)
        /*0020*/ 	.word	0x00000000
.L_16:


//--------------------- .nv.compat                --------------------------
	.section	.nv.compat,"",@"SHT_CUDA_COMPAT_INFO"
	.align	4
        /*0000*/ 	.byte	0x02, 0x09, 0x01, 0x00, 0x02, 0x02, 0x04, 0x00, 0x02, 0x05, 0x05, 0x00, 0x03, 0x07, 0x01, 0x01
        /*0010*/ 	.byte	0x02, 0x03, 0x01, 0x00, 0x02, 0x06, 0x01, 0x00, 0x04, 0x0b, 0x08, 0x00, 0x00, 0x00, 0x00, 0x00
        /*0020*/ 	.byte	0x00, 0x00, 0x00, 0x00


//--------------------- .nv.info._ZN7cutlass13device_kernelINS_4gemm6kernel13GemmUniversalIN4cute5tupleIJiiiiEEENS1_10collective13CollectiveMmaINS1_37MainloopSm90TmaGmmaWarpSpecializedFP8ILi4ENS5_IJNS4_1CILi1EEESB_SB_EEENS1_32KernelTmaWarpSpecializedPingpongEEENS5_IJNSA_ILi64EEESF_NSA_ILi32EEEEEENS_12float_e4m3_tENS5_IJlSB_lEEESI_SJ_NS4_8TiledMMAINS4_8MMA_AtomIJNS4_4SM904GMMA30MMA_64x64x32_F32E4M3E4M3_SS_TNILNSN_7ScaleInE1ELSP_1EEEEEENS4_6LayoutISC_NS5_IJNSA_ILi0EEEST_ST_EEEEENS5_IJNS4_10UnderscoreESW_SW_EEEEENS4_13SM90_TMA_LOADENS4_14ComposedLayoutINS4_7SwizzleILi1ELi4ELi3EEENS4_18smem_ptr_flag_bitsILi8EEENSS_INS5_IJNSA_ILi8EEESG_EEENS5_IJSG_SB_EEEEEEEvNS4_8identityESZ_S19_vS1A_EENS_8epilogue10collective6detail29Sm90TmaWarpSpecializedAdapterINS1D_15DefaultEpilogueISI_SJ_SJ_NS1C_6thread17LinearCombinationISI_Li1EffLNS1H_9ScaleType4KindE0ELNS_15FloatRoundStyleE2ESI_EENS1_15EpilogueDefaultEEEEEvvEEEEvNT_6ParamsE --------------------------
	.section	.nv.info._ZN7cutlass13device_kernelINS_4gemm6kernel13GemmUniversalIN4cute5tupleIJiiiiEEENS1_10collective13CollectiveMmaINS1_37MainloopSm90TmaGmmaWarpSpecializedFP8ILi4ENS5_IJNS4_1CILi1EEESB_SB_EEENS1_32KernelTmaWarpSpecializedPingpongEEENS5_IJNSA_ILi64EEESF_NSA_ILi32EEEEEENS_12float_e4m3_tENS5_IJlSB_lEEESI_SJ_NS4_8TiledMMAINS4_8MMA_AtomIJNS4_4SM904GMMA30MMA_64x64x32_F32E4M3E4M3_SS_TNILNSN_7ScaleInE1ELSP_1EEEEEENS4_6LayoutISC_NS5_IJNSA_ILi0EEEST_ST_EEEEENS5_IJNS4_10UnderscoreESW_SW_EEEEENS4_13SM90_TMA_LOADENS4_14ComposedLayoutINS4_7SwizzleILi1ELi4ELi3EEENS4_18smem_ptr_flag_bitsILi8EEENSS_INS5_IJNSA_ILi8EEESG_EEENS5_IJSG_SB_EEEEEEEvNS4_8identityESZ_S19_vS1A_EENS_8epilogue10collective6detail29Sm90TmaWarpSpecializedAdapterINS1D_15DefaultEpilogueISI_SJ_SJ_NS1C_6thread17LinearCombinationISI_Li1EffLNS1H_9ScaleType4KindE0ELNS_15FloatRoundStyleE2ESI_EENS1_15EpilogueDefaultEEEEEvvEEEEvNT_6ParamsE,"",@"SHT_CUDA_INFO"
	.sectionflags	@""
	.align	4


	//----- nvinfo : EIATTR_CUDA_API_VERSION
	.align		4
        /*0000*/ 	.byte	0x04, 0x37
        /*0002*/ 	.short	(.L_18 - .L_17)
.L_17:
        /*0004*/ 	.word	0x00000082


	//----- nvinfo : EIATTR_KPARAM_INFO
	.align		4
.L_18:
        /*0008*/ 	.byte	0x04, 0x17
        /*000a*/ 	.short	(.L_20 - .L_19)
.L_19:
        /*000c*/ 	.word	0x00000000
        /*0010*/ 	.short	0x0000
        /*0012*/ 	.short	0x0070
        /*0014*/ 	.byte	0x00, 0xf0, 0x01, 0x10


	//----- nvinfo : EIATTR_SPARSE_MMA_MASK
	.align		4
.L_20:
        /*0018*/ 	.byte	0x03, 0x50
        /*001a*/ 	.short	0x0000


	//----- nvinfo : EIATTR_MAXREG_COUNT
	.align		4
        /*001c*/ 	.byte	0x03, 0x1b
        /*001e*/ 	.short	0x00a8


	//----- nvinfo : EIATTR_NUM_BARRIERS
	.align		4
        /*0020*/ 	.byte	0x02, 0x4c
        /*0022*/ 	.byte	0x01
	.zero		1


	//----- nvinfo : EIATTR_MERCURY_ISA_VERSION
	.align		4
        /*0024*/ 	.byte	0x03, 0x5f
        /*0026*/ 	.short	0x0101


	//----- nvinfo : EIATTR_INT_WARP_WIDE_INSTR_OFFSETS
	.align		4
        /*0028*/ 	.byte	0x04, 0x31
        /*002a*/ 	.short	(.L_22 - .L_21)


	//   ....[0]....
.L_21:
        /*002c*/ 	.word	0x00000470


	//   ....[1]....
        /*0030*/ 	.word	0x00000490


	//   ....[2]....
        /*0034*/ 	.word	0x00000510


	//   ....[3]....
        /*0038*/ 	.word	0x00000520


	//   ....[4]....
        /*003c*/ 	.word	0x00000530


	//   ....[5]....
        /*0040*/ 	.word	0x00000550


	//   ....[6]....
        /*0044*/ 	.word	0x000005b0


	//   ....[7]....
        /*0048*/ 	.word	0x000005d0


	//----- nvinfo : EIATTR_COOP_GROUP_MASK_REGIDS
	.align		4
.L_22:
        /*004c*/ 	.byte	0x04, 0x29
        /*004e*/ 	.short	(.L_24 - .L_23)


	//   ....[0]....
.L_23:
        /*0050*/ 	.word	0xffffffff


	//   ....[1]....
        /*0054*/ 	.word	0xffffffff


	//   ....[2]....
        /*0058*/ 	.word	0xffffffff


	//   ....[3]....
        /*005c*/ 	.word	0xffffffff


	//   ....[4]....
        /*0060*/ 	.word	0xffffffff


	//   ....[5]....
        /*0064*/ 	.word	0xffffffff


	//----- nvinfo : EIATTR_COOP_GROUP_INSTR_OFFSETS
	.align		4
.L_24:
        /*0068*/ 	.byte	0x04, 0x28
        /*006a*/ 	.short	(.L_26 - .L_25)


	//   ....[0]....
.L_25:
        /*006c*/ 	.word	0x00000050


	//   ....[1]....
        /*0070*/ 	.word	0x00000080


	//   ....[2]....
        /*0074*/ 	.word	0x00000180


	//   ....[3]....
        /*0078*/ 	.word	0x00000390


	//   ....[4]....
        /*007c*/ 	.word	0x000003d0


	//   ....[5]....
        /*0080*/ 	.word	0x00000410


	//----- nvinfo : EIATTR_REG_RECONFIG
	.align		4
.L_26:
        /*0084*/ 	.byte	0x01, 0x54
	.zero		2


	//----- nvinfo : EIATTR_MBARRIER_INSTR_OFFSETS
	.align		4
        /*0088*/ 	.byte	0x04, 0x39
        /*008a*/ 	.short	(.L_28 - .L_27)


	//   ....[0]....
.L_27:
        /*008c*/ 	.word	0x00000300
        /*0090*/ 	.word	0x000000ff
        /*0094*/ 	.word	0x00000000
        /*0098*/ 	.short	0x0100
        /*009a*/ 	.byte	0x09
	.zero		1


	//   ....[1]....
        /*009c*/ 	.word	0x00000310
        /*00a0*/ 	.word	0x000000ff
        /*00a4*/ 	.word	0x00000020
        /*00a8*/ 	.short	0x0100
        /*00aa*/ 	.byte	0x09
	.zero		1


	//   ....[2]....
        /*00ac*/ 	.word	0x00000320
        /*00b0*/ 	.word	0x000000ff
        /*00b4*/ 	.word	0x00000008
        /*00b8*/ 	.short	0x0100
        /*00ba*/ 	.byte	0x09
	.zero		1


	//   ....[3]....
        /*00bc*/ 	.word	0x00000330
        /*00c0*/ 	.word	0x000000ff
        /*00c4*/ 	.word	0x00000028
        /*00c8*/ 	.short	0x0100
        /*00ca*/ 	.byte	0x09
	.zero		1


	//   ....[4]....
        /*00cc*/ 	.word	0x00000340
        /*00d0*/ 	.word	0x000000ff
        /*00d4*/ 	.word	0x00000010
        /*00d8*/ 	.short	0x0100
        /*00da*/ 	.byte	0x09
	.zero		1


	//   ....[5]....
        /*00dc*/ 	.word	0x00000350
        /*00e0*/ 	.word	0x000000ff
        /*00e4*/ 	.word	0x00000030
        /*00e8*/ 	.short	0x0100
        /*00ea*/ 	.byte	0x09
	.zero		1


	//   ....[6]....
        /*00ec*/ 	.word	0x00000360
        /*00f0*/ 	.word	0x000000ff
        /*00f4*/ 	.word	0x00000018
        /*00f8*/ 	.short	0x0100
        /*00fa*/ 	.byte	0x09
	.zero		1


	//   ....[7]....
        /*00fc*/ 	.word	0x00000370
        /*0100*/ 	.word	0x000000ff
        /*0104*/ 	.word	0x00000038
        /*0108*/ 	.short	0x0100
        /*010a*/ 	.byte	0x09
	.zero		1


	//   ....[8]....
        /*010c*/ 	.word	0x000005f0
        /*0110*/ 	.word	0x000000ff
        /*0114*/ 	.word	0x00000070
        /*0118*/ 	.short	0x0100
        /*011a*/ 	.byte	0x09
	.zero		1


	//   ....[9]....
        /*011c*/ 	.word	0x00000600
        /*0120*/ 	.word	0x000000ff
        /*0124*/ 	.word	0x00000078
        /*0128*/ 	.short	0x0100
        /*012a*/ 	.byte	0x09
	.zero		1


	//   ....[10]....
        /*012c*/ 	.word	0x00000640
        /*0130*/ 	.word	0x000000ff
        /*0134*/ 	.word	0x00000050
        /*0138*/ 	.short	0x0100
        /*013a*/ 	.byte	0x0a
	.zero		1


	//   ....[11]....
        /*013c*/ 	.word	0x00000660
        /*0140*/ 	.word	0x000000ff
        /*0144*/ 	.word	0x00000058
        /*0148*/ 	.short	0x0100
        /*014a*/ 	.byte	0x0a
	.zero		1


	//   ....[12]....
        /*014c*/ 	.word	0x00000670
        /*0150*/ 	.word	0x000000ff
        /*0154*/ 	.word	0x00000060
        /*0158*/ 	.short	0x0100
        /*015a*/ 	.byte	0x0a
	.zero		1


	//   ....[13]....
        /*015c*/ 	.word	0x00000680
        /*0160*/ 	.word	0x000000ff
        /*0164*/ 	.word	0x00000068
        /*0168*/ 	.short	0x0100
        /*016a*/ 	.byte	0x0a
	.zero		1


	//   ....[14]....
        /*016c*/ 	.word	0x000015a0
        /*0170*/ 	.word	0x0000000f
        /*0174*/ 	.word	0xfffffff8
        /*0178*/ 	.short	0x010a
        /*017a*/ 	.byte	0x3f
	.zero		1


	//   ....[15]....
        /*017c*/ 	.word	0x00001880
        /*0180*/ 	.word	0x000000ff
        /*0184*/ 	.word	0x00000000
        /*0188*/ 	.short	0x010a
        /*018a*/ 	.byte	0x04
	.zero		1


	//   ....[16]....
        /*018c*/ 	.word	0x000018c0
        /*0190*/ 	.word	0x000000ff
        /*0194*/ 	.word	0x00000000
        /*0198*/ 	.short	0x010a
        /*019a*/ 	.byte	0x04
	.zero		1


	//   ....[17]....
        /*019c*/ 	.word	0x00001df0
        /*01a0*/ 	.word	0x000000ff
        /*01a4*/ 	.word	0x00000000
        /*01a8*/ 	.short	0x010a
        /*01aa*/ 	.byte	0x08
	.zero		1


	//   ....[18]....
        /*01ac*/ 	.word	0x00001e30
        /*01b0*/ 	.word	0x000000ff
        /*01b4*/ 	.word	0x00000000
        /*01b8*/ 	.short	0x010a
        /*01ba*/ 	.byte	0x08
	.zero		1


	//   ....[19]....
        /*01bc*/ 	.word	0x000021d0
        /*01c0*/ 	.word	0x000000ff
        /*01c4*/ 	.word	0x00000000
        /*01c8*/ 	.short	0x0101
        /*01ca*/ 	.byte	0x06
	.zero		1


	//   ....[20]....
        /*01cc*/ 	.word	0x00002530
        /*01d0*/ 	.word	0x00000055
        /*01d4*/ 	.word	0x00000000
        /*01d8*/ 	.short	0x0101
        /*01da*/ 	.byte	0x21
	.zero		1


	//   ....[21]....
        /*01dc*/ 	.word	0x00002610
        /*01e0*/ 	.word	0x000000ff
        /*01e4*/ 	.word	0x00000000
        /*01e8*/ 	.short	0x0101
        /*01ea*/ 	.byte	0x04
	.zero		1


	//   ....[22]....
        /*01ec*/ 	.word	0x00002670
        /*01f0*/ 	.word	0x0000000f
        /*01f4*/ 	.word	0x00000008
        /*01f8*/ 	.short	0x010a
        /*01fa*/ 	.byte	0x3f
	.zero		1


	//   ....[23]....
        /*01fc*/ 	.word	0x00004e50
        /*0200*/ 	.word	0x00000012
        /*0204*/ 	.word	0x00000000
        /*0208*/ 	.short	0x0101
        /*020a*/ 	.byte	0x21
	.zero		1


	//   ....[24]....
        /*020c*/ 	.word	0x000058d0
        /*0210*/ 	.word	0x0000000d
        /*0214*/ 	.word	0x00000020
        /*0218*/ 	.short	0x010a
        /*021a*/ 	.byte	0x3f
	.zero		1


	//   ....[25]....
        /*021c*/ 	.word	0x00005c40
        /*0220*/ 	.word	0x00000003
        /*0224*/ 	.word	0x00000078
        /*0228*/ 	.short	0x0101
        /*022a*/ 	.byte	0x3f
	.zero		1


	//   ....[26]....
        /*022c*/ 	.word	0x000063d0
        /*0230*/ 	.word	0x00000005
        /*0234*/ 	.word	0x00000000
        /*0238*/ 	.short	0x010a
        /*023a*/ 	.byte	0x3f
	.zero		1


	//   ....[27]....
        /*023c*/ 	.word	0x00006450
        /*0240*/ 	.word	0x00000007
        /*0244*/ 	.word	0x00000000
        /*0248*/ 	.short	0x010a
        /*024a*/ 	.byte	0x3f
	.zero		1


	//   ....[28]....
        /*024c*/ 	.word	0x000064e0
        /*0250*/ 	.word	0x00000006
        /*0254*/ 	.word	0x00000000
        /*0258*/ 	.short	0x010a
        /*025a*/ 	.byte	0x3f
	.zero		1


	//   ....[29]....
        /*025c*/ 	.word	0x00006570
        /*0260*/ 	.word	0x00000003
        /*0264*/ 	.word	0x00000000
        /*0268*/ 	.short	0x010a
        /*026a*/ 	.byte	0x3f
	.zero		1


	//   ....[30]....
        /*026c*/ 	.word	0x000065d0
        /*0270*/ 	.word	0x0000000f
        /*0274*/ 	.word	0xfffffff8
        /*0278*/ 	.short	0x010a
        /*027a*/ 	.byte	0x3f
	.zero		1


	//   ....[31]....
        /*027c*/ 	.word	0x00006630
        /*0280*/ 	.word	0x0000000b
        /*0284*/ 	.word	0x00000000
        /*0288*/ 	.short	0x010a
        /*028a*/ 	.byte	0x3f
	.zero		1


	//   ....[32]....
        /*028c*/ 	.word	0x00006690
        /*0290*/ 	.word	0x0000000c
        /*0294*/ 	.word	0x00000000
        /*0298*/ 	.short	0x010a
        /*029a*/ 	.byte	0x3f
	.zero		1


	//   ....[33]....
        /*029c*/ 	.word	0x000066e0
        /*02a0*/ 	.word	0x0000000f
        /*02a4*/ 	.word	0x00000008
        /*02a8*/ 	.short	0x010a
        /*02aa*/ 	.byte	0x3f
	.zero		1


	//   ....[34]....
        /*02ac*/ 	.word	0x000067b0
        /*02b0*/ 	.word	0x0000000d
        /*02b4*/ 	.word	0x00000020
        /*02b8*/ 	.short	0x010a
        /*02ba*/ 	.byte	0x3f
	.zero		1


	//   ....[35]....
        /*02bc*/ 	.word	0x00006890
        /*02c0*/ 	.word	0x00000005
        /*02c4*/ 	.word	0x00000000
        /*02c8*/ 	.short	0x010a
        /*02ca*/ 	.byte	0x3f
	.zero		1


	//   ....[36]....
        /*02cc*/ 	.word	0x000068e0
        /*02d0*/ 	.word	0x00000007
        /*02d4*/ 	.word	0x00000000
        /*02d8*/ 	.short	0x010a
        /*02da*/ 	.byte	0x3f
	.zero		1


	//   ....[37]....
        /*02dc*/ 	.word	0x00006930
        /*02e0*/ 	.word	0x00000006
        /*02e4*/ 	.word	0x00000000
        /*02e8*/ 	.short	0x010a
        /*02ea*/ 	.byte	0x3f
	.zero		1


	//----- nvinfo : EIATTR_NUM_MBARRIERS
	.align		4
.L_28:
        /*02ec*/ 	.byte	0x03, 0x38
        /*02ee*/ 	.short	0x000e


	//----- nvinfo : EIATTR_EXIT_INSTR_OFFSETS
	.align		4
        /*02f0*/ 	.byte	0x04, 0x1c
        /*02f2*/ 	.short	(.L_30 - .L_29)


	//   ....[0]....
.L_29:
        /*02f4*/ 	.word	0x00001200


	//   ....[1]....
        /*02f8*/ 	.word	0x00001260


	//   ....[2]....
        /*02fc*/ 	.word	0x00005600


	//   ....[3]....
        /*0300*/ 	.word	0x00005630


	//   ....[4]....
        /*0304*/ 	.word	0x000065c0


	//----- nvinfo : EIATTR_MAX_THREADS
	.align		4
.L_30:
        /*0308*/ 	.byte	0x04, 0x05
        /*030a*/ 	.short	(.L_32 - .L_31)
.L_31:
        /*030c*/ 	.word	0x00000180
        /*0310*/ 	.word	0x00000001
        /*0314*/ 	.word	0x00000001


	//----- nvinfo : EIATTR_CRS_STACK_SIZE
	.align		4
.L_32:
        /*0318*/ 	.byte	0x04, 0x1e
        /*031a*/ 	.short	(.L_34 - .L_33)
.L_33:
        /*031c*/ 	.word	0x00000000


	//----- nvinfo : EIATTR_CBANK_PARAM_SIZE
	.align		4
.L_34:
        /*0320*/ 	.byte	0x03, 0x19
        /*0322*/ 	.short	0x0470


	//----- nvinfo : EIATTR_PARAM_CBANK
	.align		4
        /*0324*/ 	.byte	0x04, 0x0a
        /*0326*/ 	.short	(.L_36 - .L_35)
	.align		4
.L_35:
        /*0328*/ 	.word	index@(.nv.constant0._ZN7cutlass13device_kernelINS_4gemm6kernel13GemmUniversalIN4cute5tupleIJiiiiEEENS1_10collective13CollectiveMmaINS1_37MainloopSm90TmaGmmaWarpSpecializedFP8ILi4ENS5_IJNS4_1CILi1EEESB_SB_EEENS1_32KernelTmaWarpSpecializedPingpongEEENS5_IJNSA_ILi64EEESF_NSA_ILi32EEEEEENS_12float_e4m3_tENS5_IJlSB_lEEESI_SJ_NS4_8TiledMMAINS4_8MMA_AtomIJNS4_4SM904GMMA30MMA_64x64x32_F32E4M3E4M3_SS_TNILNSN_7ScaleInE1ELSP_1EEEEEENS4_6LayoutISC_NS5_IJNSA_ILi0EEEST_ST_EEEEENS5_IJNS4_10UnderscoreESW_SW_EEEEENS4_13SM90_TMA_LOADENS4_14ComposedLayoutINS4_7SwizzleILi1ELi4ELi3EEENS4_18smem_ptr_flag_bitsILi8EEENSS_INS5_IJNSA_ILi8EEESG_EEENS5_IJSG_SB_EEEEEEEvNS4_8identityESZ_S19_vS1A_EENS_8epilogue10collective6detail29Sm90TmaWarpSpecializedAdapterINS1D_15DefaultEpilogueISI_SJ_SJ_NS1C_6thread17LinearCombinationISI_Li1EffLNS1H_9ScaleType4KindE0ELNS_15FloatRoundStyleE2ESI_EENS1_15EpilogueDefaultEEEEEvvEEEEvNT_6ParamsE)
        /*032c*/ 	.short	0x0210
        /*032e*/ 	.short	0x0470


	//----- nvinfo : EIATTR_SW_WAR
	.align		4
.L_36:
        /*0330*/ 	.byte	0x04, 0x36
        /*0332*/ 	.short	(.L_38 - .L_37)
.L_37:
        /*0334*/ 	.word	0x00000008
.L_38:


//--------------------- .nv.callgraph             --------------------------
	.section	.nv.callgraph,"",@"SHT_CUDA_CALLGRAPH"
	.align	4
	.sectionentsize	8
	.align		4
        /*0000*/ 	.word	0x00000000
	.align		4
        /*0004*/ 	.word	0xffffffff
	.align		4
        /*0008*/ 	.word	0x00000000
	.align		4
        /*000c*/ 	.word	0xfffffffe
	.align		4
        /*0010*/ 	.word	0x00000000
	.align		4
        /*0014*/ 	.word	0xfffffffd
	.align		4
        /*0018*/ 	.word	0x00000000
	.align		4
        /*001c*/ 	.word	0xfffffffc


//--------------------- .nv.constant4             --------------------------
	.section	.nv.constant4,"a",@progbits
	.align	8
	.align		8
.nv.constant4:
        /*0000*/ 	.dword	_ZN40_INTERNAL_6d40fe48_4_k_cu_0c5a8c02_246104cuda3std3__45__cpo5beginE
	.align		8
        /*0008*/ 	.dword	_ZN40_INTERNAL_6d40fe48_4_k_cu_0c5a8c02_246104cuda3std3__45__cpo3endE
	.align		8
        /*0010*/ 	.dword	_ZN40_INTERNAL_6d40fe48_4_k_cu_0c5a8c02_246104cuda3std3__45__cpo6cbeginE
	.align		8
        /*0018*/ 	.dword	_ZN40_INTERNAL_6d40fe48_4_k_cu_0c5a8c02_246104cuda3std3__45__cpo4cendE
	.align		8
        /*0020*/ 	.dword	_ZN40_INTERNAL_6d40fe48_4_k_cu_0c5a8c02_246104cuda3std3__442_GLOBAL__N__6d40fe48_4_k_cu_0c5a8c02_246106ignoreE
	.align		8
        /*0028*/ 	.dword	_ZN40_INTERNAL_6d40fe48_4_k_cu_0c5a8c02_246104cuda3std3__419piecewise_constructE
	.align		8
        /*0030*/ 	.dword	_ZN40_INTERNAL_6d40fe48_4_k_cu_0c5a8c02_246104cuda3std3__48in_placeE
	.align		8
        /*0038*/ 	.dword	_ZN40_INTERNAL_6d40fe48_4_k_cu_0c5a8c02_246104cuda3std6ranges3__45__cpo4swapE
	.align		8
        /*0040*/ 	.dword	_ZN40_INTERNAL_6d40fe48_4_k_cu_0c5a8c02_246104cuda3std6ranges3__45__cpo9iter_moveE
	.align		8
        /*0048*/ 	.dword	_ZN40_INTERNAL_6d40fe48_4_k_cu_0c5a8c02_246104cute7productE
	.align		8
        /*0050*/ 	.dword	_ZN40_INTERNAL_6d40fe48_4_k_cu_0c5a8c02_246104cute1_E


//--------------------- .text._ZN7cutlass13device_kernelINS_4gemm6kernel13GemmUniversalIN4cute5tupleIJiiiiEEENS1_10collective13CollectiveMmaINS1_37MainloopSm90TmaGmmaWarpSpecializedFP8ILi4ENS5_IJNS4_1CILi1EEESB_SB_EEENS1_32KernelTmaWarpSpecializedPingpongEEENS5_IJNSA_ILi64EEESF_NSA_ILi32EEEEEENS_12float_e4m3_tENS5_IJlSB_lEEESI_SJ_NS4_8TiledMMAINS4_8MMA_AtomIJNS4_4SM904GMMA30MMA_64x64x32_F32E4M3E4M3_SS_TNILNSN_7ScaleInE1ELSP_1EEEEEENS4_6LayoutISC_NS5_IJNSA_ILi0EEEST_ST_EEEEENS5_IJNS4_10UnderscoreESW_SW_EEEEENS4_13SM90_TMA_LOADENS4_14ComposedLayoutINS4_7SwizzleILi1ELi4ELi3EEENS4_18smem_ptr_flag_bitsILi8EEENSS_INS5_IJNSA_ILi8EEESG_EEENS5_IJSG_SB_EEEEEEEvNS4_8identityESZ_S19_vS1A_EENS_8epilogue10collective6detail29Sm90TmaWarpSpecializedAdapterINS1D_15DefaultEpilogueISI_SJ_SJ_NS1C_6thread17LinearCombinationISI_Li1EffLNS1H_9ScaleType4KindE0ELNS_15FloatRoundStyleE2ESI_EENS1_15EpilogueDefaultEEEEEvvEEEEvNT_6ParamsE --------------------------
	.section	.text._ZN7cutlass13device_kernelINS_4gemm6kernel13GemmUniversalIN4cute5tupleIJiiiiEEENS1_10collective13CollectiveMmaINS1_37MainloopSm90TmaGmmaWarpSpecializedFP8ILi4ENS5_IJNS4_1CILi1EEESB_SB_EEENS1_32KernelTmaWarpSpecializedPingpongEEENS5_IJNSA_ILi64EEESF_NSA_ILi32EEEEEENS_12float_e4m3_tENS5_IJlSB_lEEESI_SJ_NS4_8TiledMMAINS4_8MMA_AtomIJNS4_4SM904GMMA30MMA_64x64x32_F32E4M3E4M3_SS_TNILNSN_7ScaleInE1ELSP_1EEEEEENS4_6LayoutISC_NS5_IJNSA_ILi0EEEST_ST_EEEEENS5_IJNS4_10UnderscoreESW_SW_EEEEENS4_13SM90_TMA_LOADENS4_14ComposedLayoutINS4_7SwizzleILi1ELi4ELi3EEENS4_18smem_ptr_flag_bitsILi8EEENSS_INS5_IJNSA_ILi8EEESG_EEENS5_IJSG_SB_EEEEEEEvNS4_8identityESZ_S19_vS1A_EENS_8epilogue10collective6detail29Sm90TmaWarpSpecializedAdapterINS1D_15DefaultEpilogueISI_SJ_SJ_NS1C_6thread17LinearCombinationISI_Li1EffLNS1H_9ScaleType4KindE0ELNS_15FloatRoundStyleE2ESI_EENS1_15EpilogueDefaultEEEEEvvEEEEvNT_6ParamsE,"ax",@progbits
	.align	128
.text._ZN7cutlass13device_kernelINS_4gemm6kernel13GemmUniversalIN4cute5tupleIJiiiiEEENS1_10collective13CollectiveMmaINS1_37MainloopSm90TmaGmmaWarpSpecializedFP8ILi4ENS5_IJNS4_1CILi1EEESB_SB_EEENS1_32KernelTmaWarpSpecializedPingpongEEENS5_IJNSA_ILi64EEESF_NSA_ILi32EEEEEENS_12float_e4m3_tENS5_IJlSB_lEEESI_SJ_NS4_8TiledMMAINS4_8MMA_AtomIJNS4_4SM904GMMA30MMA_64x64x32_F32E4M3E4M3_SS_TNILNSN_7ScaleInE1ELSP_1EEEEEENS4_6LayoutISC_NS5_IJNSA_ILi0EEEST_ST_EEEEENS5_IJNS4_10UnderscoreESW_SW_EEEEENS4_13SM90_TMA_LOADENS4_14ComposedLayoutINS4_7SwizzleILi1ELi4ELi3EEENS4_18smem_ptr_flag_bitsILi8EEENSS_INS5_IJNSA_ILi8EEESG_EEENS5_IJSG_SB_EEEEEEEvNS4_8identityESZ_S19_vS1A_EENS_8epilogue10collective6detail29Sm90TmaWarpSpecializedAdapterINS1D_15DefaultEpilogueISI_SJ_SJ_NS1C_6thread17LinearCombinationISI_Li1EffLNS1H_9ScaleType4KindE0ELNS_15FloatRoundStyleE2ESI_EENS1_15EpilogueDefaultEEEEEvvEEEEvNT_6ParamsE:
        .type           _ZN7cutlass13device_kernelINS_4gemm6kernel13GemmUniversalIN4cute5tupleIJiiiiEEENS1_10collective13CollectiveMmaINS1_37MainloopSm90TmaGmmaWarpSpecializedFP8ILi4ENS5_IJNS4_1CILi1EEESB_SB_EEENS1_32KernelTmaWarpSpecializedPingpongEEENS5_IJNSA_ILi64EEESF_NSA_ILi32EEEEEENS_12float_e4m3_tENS5_IJlSB_lEEESI_SJ_NS4_8TiledMMAINS4_8MMA_AtomIJNS4_4SM904GMMA30MMA_64x64x32_F32E4M3E4M3_SS_TNILNSN_7ScaleInE1ELSP_1EEEEEENS4_6LayoutISC_NS5_IJNSA_ILi0EEEST_ST_EEEEENS5_IJNS4_10UnderscoreESW_SW_EEEEENS4_13SM90_TMA_LOADENS4_14ComposedLayoutINS4_7SwizzleILi1ELi4ELi3EEENS4_18smem_ptr_flag_bitsILi8EEENSS_INS5_IJNSA_ILi8EEESG_EEENS5_IJSG_SB_EEEEEEEvNS4_8identityESZ_S19_vS1A_EENS_8epilogue10collective6detail29Sm90TmaWarpSpecializedAdapterINS1D_15DefaultEpilogueISI_SJ_SJ_NS1C_6thread17LinearCombinationISI_Li1EffLNS1H_9ScaleType4KindE0ELNS_15FloatRoundStyleE2ESI_EENS1_15EpilogueDefaultEEEEEvvEEEEvNT_6ParamsE,@function
        .size           _ZN7cutlass13device_kernelINS_4gemm6kernel13GemmUniversalIN4cute5tupleIJiiiiEEENS1_10collective13CollectiveMmaINS1_37MainloopSm90TmaGmmaWarpSpecializedFP8ILi4ENS5_IJNS4_1CILi1EEESB_SB_EEENS1_32KernelTmaWarpSpecializedPingpongEEENS5_IJNSA_ILi64EEESF_NSA_ILi32EEEEEENS_12float_e4m3_tENS5_IJlSB_lEEESI_SJ_NS4_8TiledMMAINS4_8MMA_AtomIJNS4_4SM904GMMA30MMA_64x64x32_F32E4M3E4M3_SS_TNILNSN_7ScaleInE1ELSP_1EEEEEENS4_6LayoutISC_NS5_IJNSA_ILi0EEEST_ST_EEEEENS5_IJNS4_10UnderscoreESW_SW_EEEEENS4_13SM90_TMA_LOADENS4_14ComposedLayoutINS4_7SwizzleILi1ELi4ELi3EEENS4_18smem_ptr_flag_bitsILi8EEENSS_INS5_IJNSA_ILi8EEESG_EEENS5_IJSG_SB_EEEEEEEvNS4_8identityESZ_S19_vS1A_EENS_8epilogue10collective6detail29Sm90TmaWarpSpecializedAdapterINS1D_15DefaultEpilogueISI_SJ_SJ_NS1C_6thread17LinearCombinationISI_Li1EffLNS1H_9ScaleType4KindE0ELNS_15FloatRoundStyleE2ESI_EENS1_15EpilogueDefaultEEEEEvvEEEEvNT_6ParamsE,(.L_x_139 - _ZN7cutlass13device_kernelINS_4gemm6kernel13GemmUniversalIN4cute5tupleIJiiiiEEENS1_10collective13CollectiveMmaINS1_37MainloopSm90TmaGmmaWarpSpecializedFP8ILi4ENS5_IJNS4_1CILi1EEESB_SB_EEENS1_32KernelTmaWarpSpecializedPingpongEEENS5_IJNSA_ILi64EEESF_NSA_ILi32EEEEEENS_12float_e4m3_tENS5_IJlSB_lEEESI_SJ_NS4_8TiledMMAINS4_8MMA_AtomIJNS4_4SM904GMMA30MMA_64x64x32_F32E4M3E4M3_SS_TNILNSN_7ScaleInE1ELSP_1EEEEEENS4_6LayoutISC_NS5_IJNSA_ILi0EEEST_ST_EEEEENS5_IJNS4_10UnderscoreESW_SW_EEEEENS4_13SM90_TMA_LOADENS4_14ComposedLayoutINS4_7SwizzleILi1ELi4ELi3EEENS4_18smem_ptr_flag_bitsILi8EEENSS_INS5_IJNSA_ILi8EEESG_EEENS5_IJSG_SB_EEEEEEEvNS4_8identityESZ_S19_vS1A_EENS_8epilogue10collective6detail29Sm90TmaWarpSpecializedAdapterINS1D_15DefaultEpilogueISI_SJ_SJ_NS1C_6thread17LinearCombinationISI_Li1EffLNS1H_9ScaleType4KindE0ELNS_15FloatRoundStyleE2ESI_EENS1_15EpilogueDefaultEEEEEvvEEEEvNT_6ParamsE)
        .other          _ZN7cutlass13device_kernelINS_4gemm6kernel13GemmUniversalIN4cute5tupleIJiiiiEEENS1_10collective13CollectiveMmaINS1_37MainloopSm90TmaGmmaWarpSpecializedFP8ILi4ENS5_IJNS4_1CILi1EEESB_SB_EEENS1_32KernelTmaWarpSpecializedPingpongEEENS5_IJNSA_ILi64EEESF_NSA_ILi32EEEEEENS_12float_e4m3_tENS5_IJlSB_lEEESI_SJ_NS4_8TiledMMAINS4_8MMA_AtomIJNS4_4SM904GMMA30MMA_64x64x32_F32E4M3E4M3_SS_TNILNSN_7ScaleInE1ELSP_1EEEEEENS4_6LayoutISC_NS5_IJNSA_ILi0EEEST_ST_EEEEENS5_IJNS4_10UnderscoreESW_SW_EEEEENS4_13SM90_TMA_LOADENS4_14ComposedLayoutINS4_7SwizzleILi1ELi4ELi3EEENS4_18smem_ptr_flag_bitsILi8EEENSS_INS5_IJNSA_ILi8EEESG_EEENS5_IJSG_SB_EEEEEEEvNS4_8identityESZ_S19_vS1A_EENS_8epilogue10collective6detail29Sm90TmaWarpSpecializedAdapterINS1D_15DefaultEpilogueISI_SJ_SJ_NS1C_6thread17LinearCombinationISI_Li1EffLNS1H_9ScaleType4KindE0ELNS_15FloatRoundStyleE2ESI_EENS1_15EpilogueDefaultEEEEEvvEEEEvNT_6ParamsE,@"STO_CUDA_ENTRY STV_DEFAULT"
_ZN7cutlass13device_kernelINS_4gemm6kernel13GemmUniversalIN4cute5tupleIJiiiiEEENS1_10collective13CollectiveMmaINS1_37MainloopSm90TmaGmmaWarpSpecializedFP8ILi4ENS5_IJNS4_1CILi1EEESB_SB_EEENS1_32KernelTmaWarpSpecializedPingpongEEENS5_IJNSA_ILi64EEESF_NSA_ILi32EEEEEENS_12float_e4m3_tENS5_IJlSB_lEEESI_SJ_NS4_8TiledMMAINS4_8MMA_AtomIJNS4_4SM904GMMA30MMA_64x64x32_F32E4M3E4M3_SS_TNILNSN_7ScaleInE1ELSP_1EEEEEENS4_6LayoutISC_NS5_IJNSA_ILi0EEEST_ST_EEEEENS5_IJNS4_10UnderscoreESW_SW_EEEEENS4_13SM90_TMA_LOADENS4_14ComposedLayoutINS4_7SwizzleILi1ELi4ELi3EEENS4_18smem_ptr_flag_bitsILi8EEENSS_INS5_IJNSA_ILi8EEESG_EEENS5_IJSG_SB_EEEEEEEvNS4_8identityESZ_S19_vS1A_EENS_8epilogue10collective6detail29Sm90TmaWarpSpecializedAdapterINS1D_15DefaultEpilogueISI_SJ_SJ_NS1C_6thread17LinearCombinationISI_Li1EffLNS1H_9ScaleType4KindE0ELNS_15FloatRoundStyleE2ESI_EENS1_15EpilogueDefaultEEEEEvvEEEEvNT_6ParamsE:
[----:B------:R-:W-:Y:S01]  /*0000*/  LDC R1, c[0x0][0x28] ;  /* 0x00000a00ff017b82 */ /* 0x000fe20000000800 */
[----:B------:R-:W0:Y:S01]  /*0010*/  S2R R8, SR_TID.X ;  /* 0x0000000000087919 */ /* 0x000e220000002100 */
[----:B------:R-:W-:Y:S01]  /*0020*/  ELECT P0, URZ, PT ;  /* 0x00000000003f782f */ /* 0x000fe20003800000 */
[----:B------:R-:W-:Y:S01]  /*0030*/  BSSY B0, `(.L_x_0) ;  /* 0x0000014000007945 */ /* 0x000fe20003800000 */
[----:B0-----:R-:W-:-:S05]  /*0040*/  SHF.R.U32.HI R0, RZ, 0x5, R8 ;  /* 0x00000005ff007819 */ /* 0x001fca0000011608 */
[----:B------:R-:W0:Y:S02]  /*0050*/  SHFL.IDX PT, R2, R0, RZ, 0x1f ;  /* 0x00001fff00027589 */ /* 0x000e2400000e0000 */
[----:B0-----:R-:W-:Y:S02]  /*0060*/  R2UR UR8, R2 ;  /* 0x00000000020872ca */ /* 0x001fe400000e0000 */
[----:B------:R-:W-:-:S05]  /*0070*/  SHF.R.U32.HI R2, RZ, 0x7, R8 ;  /* 0x00000007ff027819 */ /* 0x000fca0000011608 */
[----:B------:R0:W1:Y:S06]  /*0080*/  SHFL.IDX PT, R3, R2, RZ, 0x1f ;  /* 0x00001fff02037589 */ /* 0x00006c00000e0000 */
[----:B------:R-:W-:Y:S02]  /*0090*/  USHF.R.S32.HI UR4, URZ, 0x1f, UR8 ;  /* 0x0000001f3f047899 */ /* 0x000fe40008011408 */
[----:B------:R-:W-:Y:S02]  /*00a0*/  ISETP.NE.OR P0, PT, RZ, UR8, !P0 ;  /* 0x00000008ff007c0c */ /* 0x000fe4000c705670 */
[----:B------:R-:W-:-:S04]  /*00b0*/  ULEA.HI UR4, UR4, UR8, URZ, 0x2 ;  /* 0x0000000804047291 */ /* 0x000fc8000f8f103f */
[----:B------:R-:W-:-:S04]  /*00c0*/  ULOP3.LUT UR4, UR4, 0xfffffffc, URZ, 0xc0, !UPT ;  /* 0xfffffffc04047892 */ /* 0x000fc8000f8ec03f */
[----:B------:R-:W-:-:S03]  /*00d0*/  UIADD3 UR8, UR8, -UR4, URZ ;  /* 0x8000000408087290 */ /* 0x000fc6000fffe03f */
[----:B0-----:R-:W-:Y:S09]  /*00e0*/  @P0 BRA `(.L_x_1) ;  /* 0x0000000000200947 */ /* 0x001ff20003800000 */
[----:B------:R-:W-:Y:S02]  /*00f0*/  ULDC.64 UR4, c[0x0][0x198] ;  /* 0x0000660000047ab9 */ /* 0x000fe40000000a00 */
[----:B------:R-:W-:Y:S02]  /*0100*/  UIADD3 UR6, UP0, UR4, 0xf0, URZ ;  /* 0x000000f004067890 */ /* 0x000fe4000ff1e03f */
[----:B------:R-:W-:Y:S02]  /*0110*/  UIADD3 UR4, UP1, UR4, 0x1f0, URZ ;  /* 0x000001f004047890 */ /* 0x000fe4000ff3e03f */
[----:B------:R-:W-:Y:S02]  /*0120*/  UIADD3.X UR7, URZ, UR5, URZ, UP0, !UPT ;  /* 0x000000053f077290 */ /* 0x000fe400087fe43f */
[----:B------:R-:W-:-:S07]  /*0130*/  UIADD3.X UR5, URZ, UR5, URZ, UP1, !UPT ;  /* 0x000000053f057290 */ /* 0x000fce0008ffe43f */
[----:B------:R0:W-:Y:S02]  /*0140*/  UTMACCTL.PF [UR6] ;  /* 0x00000000060079b9 */ /* 0x0001e40008040000 */
[----:B------:R0:W-:Y:S02]  /*0150*/  UTMACCTL.PF [UR4] ;  /* 0x00000000040079b9 */ /* 0x0001e40008040000 */
[----:B0-----:R-:W-:Y:S01]  /*0160*/  NOP ;  /* 0x0000000000007918 */ /* 0x001fe20000000000 */
.L_x_1:
[----:B------:R-:W-:Y:S05]  /*0170*/  BSYNC B0 ;  /* 0x0000000000007941 */ /* 0x000fea0003800000 */
.L_x_0:
[----:B------:R-:W0:Y:S01]  /*0180*/  SHFL.IDX PT, R4, R0, RZ, 0x1f ;  /* 0x00001fff00047589 */ /* 0x000e2200000e0000 */
[----:B-1----:R-:W-:Y:S01]  /*0190*/  R2UR UR16, R3 ;  /* 0x00000000031072ca */ /* 0x002fe200000e0000 */
[----:B------:R-:W-:-:S04]  /*01a0*/  UISETP.NE.AND UP0, UPT, UR8, 0x3, UPT ;  /* 0x000000030800788c */ /* 0x000fc8000bf05270 */
[----:B------:R-:W-:-:S08]  /*01b0*/  UISETP.EQ.OR UP0, UPT, UR8, URZ, !UP0 ;  /* 0x0000003f0800728c */ /* 0x000fd0000c702670 */
[----:B------:R-:W-:Y:S02]  /*01c0*/  UIADD3 UR24, UR16, -0x1, URZ ;  /* 0xffffffff10187890 */ /* 0x000fe4000fffe03f */
[----:B------:R-:W-:Y:S02]  /*01d0*/  UISETP.EQ.AND UP0, UPT, UR16, URZ, UP0 ;  /* 0x0000003f1000728c */ /* 0x000fe40008702270 */
[----:B------:R-:W-:Y:S02]  /*01e0*/  UISETP.GE.U32.AND UP1, UPT, UR24, 0x2, UPT ;  /* 0x000000021800788c */ /* 0x000fe4000bf26070 */
[----:B------:R-:W-:Y:S01]  /*01f0*/  USEL UR13, URZ, 0x1, !UP0 ;  /* 0x000000013f0d7887 */ /* 0x000fe2000c000000 */
[----:B0-----:R-:W-:-:S03]  /*0200*/  ISETP.NE.AND P0, PT, R4, RZ, PT ;  /* 0x000000ff0400720c */ /* 0x001fc60003f05270 */
[----:B------:R-:W-:-:S10]  /*0210*/  USEL UR13, UR13, 0x2, UP1 ;  /* 0x000000020d0d7887 */ /* 0x000fd40008800000 */
[----:B------:R-:W-:Y:S05]  /*0220*/  @P0 BRA `(.L_x_2) ;  /* 0x0000000000580947 */ /* 0x000fea0003800000 */
[----:B------:R-:W0:Y:S01]  /*0230*/  S2UR UR9, SR_CgaCtaId ;  /* 0x00000000000979c3 */ /* 0x000e220000008800 */
[----:B------:R-:W-:Y:S01]  /*0240*/  UMOV UR4, 0x400 ;  /* 0x0000040000047882 */ /* 0x000fe20000000000 */
[----:B------:R-:W-:Y:S01]  /*0250*/  UMOV UR5, 0x1 ;  /* 0x0000000100057882 */ /* 0x000fe20000000000 */
[----:B------:R-:W-:Y:S01]  /*0260*/  UMOV UR6, 0x80 ;  /* 0x0000008000067882 */ /* 0x000fe20000000000 */
[----:B------:R-:W-:Y:S01]  /*0270*/  ELECT P0, URZ, PT ;  /* 0x00000000003f782f */ /* 0x000fe20003800000 */
[----:B------:R-:W-:-:S04]  /*0280*/  UIADD3 UR6, -UR6, 0x100000, URZ ;  /* 0x0010000006067890 */ /* 0x000fc8000fffe13f */
[----:B------:R-:W-:Y:S02]  /*0290*/  USHF.L.U32 UR7, UR6, 0xb, URZ ;  /* 0x0000000b06077899 */ /* 0x000fe4000800063f */
[----:B------:R-:W-:Y:S02]  /*02a0*/  USHF.L.U32 UR6, UR6, 0x1, URZ ;  /* 0x0000000106067899 */ /* 0x000fe4000800063f */
[----:B0-----:R-:W-:Y:S02]  /*02b0*/  ULEA UR9, UR9, UR4, 0x18 ;  /* 0x0000000409097291 */ /* 0x001fe4000f8ec03f */
[----:B------:R-:W-:-:S04]  /*02c0*/  UIADD3 UR4, -UR5, 0x100000, URZ ;  /* 0x0010000005047890 */ /* 0x000fc8000fffe13f */
[----:B------:R-:W-:Y:S02]  /*02d0*/  USHF.L.U32 UR5, UR4, 0xb, URZ ;  /* 0x0000000b04057899 */ /* 0x000fe4000800063f */
[----:B------:R-:W-:Y:S01]  /*02e0*/  USHF.L.U32 UR4, UR4, 0x1, URZ ;  /* 0x0000000104047899 */ /* 0x000fe2000800063f */
[----:B------:R-:W0:Y:S11]  /*02f0*/  FENCE.VIEW.ASYNC.S ;  /* 0x00000000000073c6 */ /* 0x000e360000000000 */
[----:B0-----:R0:W1:Y:S01]  /*0300*/  SYNCS.EXCH.64 URZ, [UR9], UR4 ;  /* 0x00000004093f75b2 */ /* 0x0010620008000100 */
[----:B------:R0:W2:Y:S01]  /*0310*/  SYNCS.EXCH.64 URZ, [UR9+0x20], UR6 ;  /* 0x00002006093f75b2 */ /* 0x0000a20008000100 */
[----:B------:R0:W3:Y:S01]  /*0320*/  SYNCS.EXCH.64 URZ, [UR9+0x8], UR4 ;  /* 0x00000804093f75b2 */ /* 0x0000e20008000100 */
[----:B------:R0:W4:Y:S01]  /*0330*/  SYNCS.EXCH.64 URZ, [UR9+0x28], UR6 ;  /* 0x00002806093f75b2 */ /* 0x0001220008000100 */
[----:B------:R0:W0:Y:S01]  /*0340*/  SYNCS.EXCH.64 URZ, [UR9+0x10], UR4 ;  /* 0x00001004093f75b2 */ /* 0x0000220008000100 */
[----:B------:R0:W0:Y:S01]  /*0350*/  SYNCS.EXCH.64 URZ, [UR9+0x30], UR6 ;  /* 0x00003006093f75b2 */ /* 0x0000220008000100 */
[----:B------:R0:W0:Y:S01]  /*0360*/  SYNCS.EXCH.64 URZ, [UR9+0x18], UR4 ;  /* 0x00001804093f75b2 */ /* 0x0000220008000100 */
[----:B------:R0:W0:Y:S01]  /*0370*/  SYNCS.EXCH.64 URZ, [UR9+0x38], UR6 ;  /* 0x00003806093f75b2 */ /* 0x0000220008000100 */
[----:B------:R-:W-:Y:S01]  /*0380*/  NOP ;  /* 0x0000000000007918 */ /* 0x000fe20000000000 */
.L_x_2:
[----:B------:R-:W5:Y:S01]  /*0390*/  SHFL.IDX PT, R4, R0, RZ, 0x1f ;  /* 0x00001fff00047589 */ /* 0x000f6200000e0000 */
[----:B------:R-:W-:Y:S01]  /*03a0*/  ELECT P0, URZ, PT ;  /* 0x00000000003f782f */ /* 0x000fe20003800000 */
[----:B------:R-:W-:Y:S01]  /*03b0*/  NOP ;  /* 0x0000000000007918 */ /* 0x000fe20000000000 */
[----:B------:R-:W-:Y:S01]  /*03c0*/  ELECT P1, URZ, PT ;  /* 0x00000000003f782f */ /* 0x000fe20003820000 */
[----:B------:R-:W1:Y:S01]  /*03d0*/  SHFL.IDX PT, R3, R0, RZ, 0x1f ;  /* 0x00001fff00037589 */ /* 0x000e6200000e0000 */
[----:B0-----:R-:W-:Y:S01]  /*03e0*/  UMOV UR4, 0x20 ;  /* 0x0000002000047882 */ /* 0x001fe20000000000 */
[----:B------:R-:W-:Y:S01]  /*03f0*/  UMOV UR12, 0x80 ;  /* 0x00000080000c7882 */ /* 0x000fe20000000000 */
[----:B------:R-:W-:Y:S01]  /*0400*/  NOP ;  /* 0x0000000000007918 */ /* 0x000fe20000000000 */
[----:B------:R0:W0:Y:S01]  /*0410*/  SHFL.IDX PT, R15, R2, RZ, 0x1f ;  /* 0x00001fff020f7589 */ /* 0x00002200000e0000 */
[----:B------:R-:W-:Y:S01]  /*0420*/  ULDC.64 UR22, c[0x0][0x208] ;  /* 0x0000820000167ab9 */ /* 0x000fe20000000a00 */
[----:B-----5:R-:W-:-:S02]  /*0430*/  ISETP.NE.OR P0, PT, R4, RZ, !P0 ;  /* 0x000000ff0400720c */ /* 0x020fc40004705670 */
[----:B-1----:R-:W-:Y:S02]  /*0440*/  ISETP.NE.OR P1, PT, R3, RZ, !P1 ;  /* 0x000000ff0300720c */ /* 0x002fe40004f25670 */
[----:B------:R-:W-:-:S04]  /*0450*/  SHF.R.S32.HI R3, RZ, 0x1f, R8 ;  /* 0x0000001fff037819 */ /* 0x000fc80000011408 */
[----:B------:R-:W-:-:S05]  /*0460*/  LEA.HI R3, R3, R8, RZ, 0x7 ;  /* 0x0000000803037211 */ /* 0x000fca00078f38ff */
[----:B------:R-:W-:Y:S01]  /*0470*/  VOTEU.ALL UP0, P0 ;  /* 0x00000000003f7886 */ /* 0x000fe20000000000 */
[----:B------:R-:W-:Y:S01]  /*0480*/  LOP3.LUT R3, R3, 0xffffff80, RZ, 0xc0, !PT ;  /* 0xffffff8003037812 */ /* 0x000fe200078ec0ff */
[----:B------:R-:W-:-:S03]  /*0490*/  VOTEU.ALL UP1, P1 ;  /* 0x00000000003f7886 */ /* 0x000fc60000820000 */
[----:B------:R-:W1:Y:S01]  /*04a0*/  @!UP0 S2UR UR7, SR_CgaCtaId ;  /* 0x00000000000789c3 */ /* 0x000e620000008800 */
[----:B------:R-:W-:Y:S01]  /*04b0*/  @!UP0 UMOV UR6, 0x400 ;  /* 0x0000040000068882 */ /* 0x000fe20000000000 */
[----:B------:R-:W-:-:S04]  /*04c0*/  @!UP0 UIADD3 UR4, -UR4, 0x100000, URZ ;  /* 0x0010000004048890 */ /* 0x000fc8000fffe13f */
[----:B------:R-:W-:Y:S02]  /*04d0*/  @!UP0 USHF.L.U32 UR5, UR4, 0xb, URZ ;  /* 0x0000000b04058899 */ /* 0x000fe4000800063f */
[----:B------:R-:W-:Y:S01]  /*04e0*/  @!UP0 USHF.L.U32 UR4, UR4, 0x1, URZ ;  /* 0x0000000104048899 */ /* 0x000fe2000800063f */
[----:B------:R-:W-:Y:S01]  /*04f0*/  IMAD.IADD R14, R8, 0x1, -R3 ;  /* 0x00000001080e7824 */ /* 0x000fe200078e0a03 */
[----:B------:R-:W-:Y:S01]  /*0500*/  @!UP1 UMOV UR10, 0x400 ;  /* 0x00000400000a9882 */ /* 0x000fe20000000000 */
[----:B------:R-:W-:Y:S01]  /*0510*/  VOTEU.ALL UP2, P1 ;  /* 0x00000000003f7886 */ /* 0x000fe20000840000 */
[----:B------:R-:W-:Y:S01]  /*0520*/  VOTEU.ALL UP3, P1 ;  /* 0x00000000003f7886 */ /* 0x000fe20000860000 */
[----:B------:R-:W-:Y:S01]  /*0530*/  VOTEU.ALL UP4, P1 ;  /* 0x00000000003f7886 */ /* 0x000fe20000880000 */
[----:B------:R-:W5:Y:S01]  /*0540*/  @!UP1 S2UR UR11, SR_CgaCtaId ;  /* 0x00000000000b99c3 */ /* 0x000f620000008800 */
[----:B------:R-:W-:Y:S01]  /*0550*/  VOTEU.ALL UP5, P1 ;  /* 0x00000000003f7886 */ /* 0x000fe200008a0000 */
[----:B------:R-:W-:Y:S01]  /*0560*/  ISETP.NE.AND P1, PT, RZ, UR16, PT ;  /* 0x00000010ff007c0c */ /* 0x000fe2000bf25270 */
[----:B-1----:R-:W-:-:S02]  /*0570*/  @!UP0 ULEA UR9, UR7, UR6, 0x18 ;  /* 0x0000000607098291 */ /* 0x002fc4000f8ec03f */
[----:B------:R-:W-:-:S04]  /*0580*/  @!UP1 UIADD3 UR6, -UR12, 0x100000, URZ ;  /* 0x001000000c069890 */ /* 0x000fc8000fffe13f */
[----:B------:R-:W-:Y:S02]  /*0590*/  @!UP1 USHF.L.U32 UR7, UR6, 0xb, URZ ;  /* 0x0000000b06079899 */ /* 0x000fe4000800063f */
[----:B------:R-:W-:Y:S01]  /*05a0*/  @!UP1 USHF.L.U32 UR6, UR6, 0x1, URZ ;  /* 0x0000000106069899 */ /* 0x000fe2000800063f */
[----:B------:R-:W-:Y:S01]  /*05b0*/  VOTEU.ALL UP0, P0 ;  /* 0x00000000003f7886 */ /* 0x000fe20000000000 */
[----:B-----5:R-:W-:Y:S01]  /*05c0*/  @!UP1 ULEA UR10, UR11, UR10, 0x18 ;  /* 0x0000000a0b0a9291 */ /* 0x020fe2000f8ec03f */
[----:B------:R-:W-:Y:S01]  /*05d0*/  VOTEU.ALL UP1, P0 ;  /* 0x00000000003f7886 */ /* 0x000fe20000020000 */
[----:B------:R-:W1:Y:S02]  /*05e0*/  FENCE.VIEW.ASYNC.S ;  /* 0x00000000000073c6 */ /* 0x000e640000000000 */
[----:B-1----:R-:W2:Y:S02]  /*05f0*/  @!UP0 SYNCS.EXCH.64 URZ, [UR9+0x70], UR4 ;  /* 0x00007004093f85b2 */ /* 0x002ea40008000100 */
[----:B------:R1:W2:Y:S01]  /*0600*/  @!UP1 SYNCS.EXCH.64 URZ, [UR9+0x78], UR4 ;  /* 0x00007804093f95b2 */ /* 0x0002a20008000100 */
[----:B------:R-:W-:Y:S01]  /*0610*/  NOP ;  /* 0x0000000000007918 */ /* 0x000fe20000000000 */
[----:B-1----:R-:W-:-:S02]  /*0620*/  ULDC.64 UR4, c[0x0][0x598] ;  /* 0x0001660000047ab9 */ /* 0x002fc40000000a00 */
[----:B------:R-:W-:Y:S02]  /*0630*/  ISETP.NE.U32.AND P0, PT, RZ, UR4, PT ;  /* 0x00000004ff007c0c */ /* 0x000fe4000bf05070 */
[----:B------:R1:W2:Y:S02]  /*0640*/  @!UP2 SYNCS.EXCH.64 URZ, [UR10+0x50], UR6 ;  /* 0x000050060a3fa5b2 */ /* 0x0002a40008000100 */
[----:B------:R-:W-:Y:S01]  /*0650*/  ISETP.NE.AND.EX P0, PT, RZ, UR5, PT, P0 ;  /* 0x00000005ff007c0c */ /* 0x000fe2000bf05300 */
[----:B------:R1:W2:Y:S01]  /*0660*/  @!UP3 SYNCS.EXCH.64 URZ, [UR10+0x58], UR6 ;  /* 0x000058060a3fb5b2 */ /* 0x0002a20008000100 */
[----:B------:R1:W2:Y:S01]  /*0670*/  @!UP4 SYNCS.EXCH.64 URZ, [UR10+0x60], UR6 ;  /* 0x000060060a3fc5b2 */ /* 0x0002a20008000100 */
[----:B------:R1:W2:Y:S01]  /*0680*/  @!UP5 SYNCS.EXCH.64 URZ, [UR10+0x68], UR6 ;  /* 0x000068060a3fd5b2 */ /* 0x0002a20008000100 */
[----:B------:R-:W-:Y:S01]  /*0690*/  NOP ;  /* 0x0000000000007918 */ /* 0x000fe20000000000 */
[----:B--234-:R-:W-:Y:S08]  /*06a0*/  BAR.SYNC.DEFER_BLOCKING 0x0 ;  /* 0x0000000000007b1d */ /* 0x01cff00000010000 */
[----:B01----:R-:W-:Y:S05]  /*06b0*/  @!P0 BRA `(.L_x_3) ;  /* 0x00000000001c8947 */ /* 0x003fea0003800000 */
[----:B------:R-:W0:Y:S02]  /*06c0*/  LDC.64 R2, c[0x0][0x598] ;  /* 0x00016600ff027b82 */ /* 0x000e240000000a00 */
[----:B0-----:R-:W2:Y:S02]  /*06d0*/  LDG.E.64 R2, desc[UR22][R2.64] ;  /* 0x0000001602027981 */ /* 0x001ea4000c1e1b00 */
[----:B--2---:R-:W-:-:S04]  /*06e0*/  ISETP.NE.U32.AND P0, PT, R2, RZ, PT ;  /* 0x000000ff0200720c */ /* 0x004fc80003f05070 */
[----:B------:R-:W-:-:S13]  /*06f0*/  ISETP.NE.AND.EX P0, PT, R3, RZ, PT, P0 ;  /* 0x000000ff0300720c */ /* 0x000fda0003f05300 */
[----:B------:R-:W-:Y:S05]  /*0700*/  @!P0 BRA `(.L_x_3) ;  /* 0x0000000000088947 */ /* 0x000fea0003800000 */
[----:B------:R2:W5:Y:S01]  /*0710*/  LD.E R6, desc[UR22][R2.64] ;  /* 0x0000001602067980 */ /* 0x000562000c101900 */
[----:B------:R-:W-:Y:S05]  /*0720*/  BRA `(.L_x_4) ;  /* 0x0000000000207947 */ /* 0x000fea0003800000 */
.L_x_3:
[----:B------:R-:W-:Y:S02]  /*0730*/  ULDC.64 UR4, c[0x0][0x588] ;  /* 0x0001620000047ab9 */ /* 0x000fe40000000a00 */
[----:B------:R-:W-:-:S04]  /*0740*/  ISETP.NE.U32.AND P0, PT, RZ, UR4, PT ;  /* 0x00000004ff007c0c */ /* 0x000fc8000bf05070 */
[----:B------:R-:W-:-:S13]  /*0750*/  ISETP.NE.AND.EX P0, PT, RZ, UR5, PT, P0 ;  /* 0x00000005ff007c0c */ /* 0x000fda000bf05300 */
[----:B------:R-:W-:Y:S05]  /*0760*/  @!P0 BRA `(.L_x_5) ;  /* 0x00000000000c8947 */ /* 0x000fea0003800000 */
[----:B------:R-:W0:Y:S02]  /*0770*/  LDC.64 R6, c[0x0][0x588] ;  /* 0x00016200ff067b82 */ /* 0x000e240000000a00 */
[----:B0-----:R1:W5:Y:S01]  /*0780*/  LDG.E R6, desc[UR22][R6.64] ;  /* 0x0000001606067981 */ /* 0x001362000c1e1900 */
[----:B------:R-:W-:Y:S05]  /*0790*/  BRA `(.L_x_4) ;  /* 0x0000000000047947 */ /* 0x000fea0003800000 */
.L_x_5:
[----:B------:R-:W0:Y:S02]  /*07a0*/  LDC R6, c[0x0][0x580] ;  /* 0x00016000ff067b82 */ /* 0x000e240000000800 */
.L_x_4:
[----:B------:R-:W-:Y:S02]  /*07b0*/  ULDC.64 UR4, c[0x0][0x5a0] ;  /* 0x0001680000047ab9 */ /* 0x000fe40000000a00 */
[----:B------:R-:W-:-:S04]  /*07c0*/  ISETP.NE.U32.AND P0, PT, RZ, UR4, PT ;  /* 0x00000004ff007c0c */ /* 0x000fc8000bf05070 */
[----:B------:R-:W-:-:S13]  /*07d0*/  ISETP.NE.AND.EX P0, PT, RZ, UR5, PT, P0 ;  /* 0x00000005ff007c0c */ /* 0x000fda000bf05300 */
[----:B------:R-:W-:Y:S05]  /*07e0*/  @!P0 BRA `(.L_x_6) ;  /* 0x00000000001c8947 */ /* 0x000fea0003800000 */
[----:B--2---:R-:W2:Y:S02]  /*07f0*/  LDC.64 R2, c[0x0][0x5a0] ;  /* 0x00016800ff027b82 */ /* 0x004ea40000000a00 */
[----:B--2---:R-:W2:Y:S02]  /*0800*/  LDG.E.64 R2, desc[UR22][R2.64] ;  /* 0x0000001602027981 */ /* 0x004ea4000c1e1b00 */
[----:B--2---:R-:W-:-:S04]  /*0810*/  ISETP.NE.U32.AND P0, PT, R2, RZ, PT ;  /* 0x000000ff0200720c */ /* 0x004fc80003f05070 */
[----:B------:R-:W-:-:S13]  /*0820*/  ISETP.NE.AND.EX P0, PT, R3, RZ, PT, P0 ;  /* 0x000000ff0300720c */ /* 0x000fda0003f05300 */
[----:B------:R-:W-:Y:S05]  /*0830*/  @!P0 BRA `(.L_x_6) ;  /* 0x0000000000088947 */ /* 0x000fea0003800000 */
[----:B-1----:R4:W5:Y:S01]  /*0840*/  LD.E R7, desc[UR22][R2.64] ;  /* 0x0000001602077980 */ /* 0x002962000c101900 */
[----:B------:R-:W-:Y:S05]  /*0850*/  BRA `(.L_x_7) ;  /* 0x0000000000207947 */ /* 0x000fea0003800000 */
.L_x_6:
[----:B------:R-:W-:Y:S02]  /*0860*/  ULDC.64 UR4, c[0x0][0x590] ;  /* 0x0001640000047ab9 */ /* 0x000fe40000000a00 */
[----:B------:R-:W-:-:S04]  /*0870*/  ISETP.NE.U32.AND P0, PT, RZ, UR4, PT ;  /* 0x00000004ff007c0c */ /* 0x000fc8000bf05070 */
[----:B------:R-:W-:-:S13]  /*0880*/  ISETP.NE.AND.EX P0, PT, RZ, UR5, PT, P0 ;  /* 0x00000005ff007c0c */ /* 0x000fda000bf05300 */
[----:B------:R-:W-:Y:S05]  /*0890*/  @!P0 BRA `(.L_x_8) ;  /* 0x00000000000c8947 */ /* 0x000fea0003800000 */
[----:B--2---:R-:W1:Y:S02]  /*08a0*/  LDC.64 R2, c[0x0][0x590] ;  /* 0x00016400ff027b82 */ /* 0x004e640000000a00 */
[----:B-1----:R3:W5:Y:S01]  /*08b0*/  LDG.E R7, desc[UR22][R2.64] ;  /* 0x0000001602077981 */ /* 0x002762000c1e1900 */
[----:B------:R-:W-:Y:S05]  /*08c0*/  BRA `(.L_x_7) ;  /* 0x0000000000047947 */ /* 0x000fea0003800000 */
.L_x_8:
[----:B-1----:R-:W1:Y:S02]  /*08d0*/  LDC R7, c[0x0][0x584] ;  /* 0x00016100ff077b82 */ /* 0x002e640000000800 */
.L_x_7:
[----:B------:R-:W0:Y:S01]  /*08e0*/  S2UR UR11, SR_CTAID.Y ;  /* 0x00000000000b79c3 */ /* 0x000e220000002600 */
[----:B------:R-:W-:Y:S01]  /*08f0*/  ULDC UR5, c[0x0][0x65c] ;  /* 0x0001970000057ab9 */ /* 0x000fe20000000800 */
[----:B------:R-:W-:Y:S01]  /*0900*/  UISETP.NE.AND UP0, UPT, UR16, 0x2, UPT ;  /* 0x000000021000788c */ /* 0x000fe2000bf05270 */
[----:B------:R-:W-:Y:S01]  /*0910*/  PRMT R9, RZ, 0x7610, R9 ;  /* 0x00007610ff097816 */ /* 0x000fe20000000009 */
[----:B------:R-:W-:Y:S01]  /*0920*/  UISETP.NE.AND UP2, UPT, UR5, 0x1, UPT ;  /* 0x000000010500788c */ /* 0x000fe2000bf45270 */
[----:B------:R-:W-:-:S03]  /*0930*/  IMAD.MOV.U32 R4, RZ, RZ, -0x1 ;  /* 0xffffffffff047424 */ /* 0x000fc600078e00ff */
[----:B------:R-:W0:Y:S07]  /*0940*/  S2UR UR4, SR_CTAID.X ;  /* 0x00000000000479c3 */ /* 0x000e2e0000002500 */
[----:B------:R-:W-:Y:S01]  /*0950*/  @UP2 ULDC UR14, c[0x0][0x10] ;  /* 0x00000400000e2ab9 */ /* 0x000fe20000000800 */
[----:B------:R-:W-:Y:S01]  /*0960*/  @UP2 UMOV UR7, URZ ;  /* 0x0000003f00072c82 */ /* 0x000fe20008000000 */
[----:B------:R-:W-:Y:S01]  /*0970*/  @UP2 UMOV UR5, URZ ;  /* 0x0000003f00052c82 */ /* 0x000fe20008000000 */
[----:B------:R-:W-:Y:S01]  /*0980*/  @!UP2 ULDC UR10, c[0x0][0xc] ;  /* 0x00000300000aaab9 */ /* 0x000fe20000000800 */
[----:B--234-:R-:W2:Y:S01]  /*0990*/  LDC.64 R2, c[0x0][0x650] ;  /* 0x00019400ff027b82 */ /* 0x01cea20000000a00 */
[----:B0-----:R-:W-:-:S02]  /*09a0*/  @UP2 UMOV UR9, UR11 ;  /* 0x0000000b00092c82 */ /* 0x001fc40008000000 */
[----:B------:R-:W-:Y:S01]  /*09b0*/  @UP2 UMOV UR6, UR9 ;  /* 0x0000000900062c82 */ /* 0x000fe20008000000 */
[----:B------:R-:W-:Y:S01]  /*09c0*/  @!UP2 UMOV UR9, UR11 ;  /* 0x0000000b0009ac82 */ /* 0x000fe20008000000 */
[----:B------:R-:W-:-:S03]  /*09d0*/  @UP2 UIMAD.WIDE.U32 UR14, UR4, UR14, UR6 ;  /* 0x0000000e040e22a5 */ /* 0x000fc6000f8e0006 */
[----:B------:R-:W-:Y:S01]  /*09e0*/  ULDC UR6, c[0x0][0xc] ;  /* 0x0000030000067ab9 */ /* 0x000fe20000000800 */
[----:B------:R-:W-:Y:S01]  /*09f0*/  @UP2 UIADD3 UR15, UR15, UR5, URZ ;  /* 0x000000050f0f2290 */ /* 0x000fe2000fffe03f */
[----:B------:R-:W-:Y:S02]  /*0a00*/  ULDC UR7, c[0x0][0x10] ;  /* 0x0000040000077ab9 */ /* 0x000fe40000000800 */
[----:B------:R-:W-:Y:S01]  /*0a10*/  UMOV UR5, URZ ;  /* 0x0000003f00057c82 */ /* 0x000fe20008000000 */
[----:B------:R-:W-:Y:S02]  /*0a20*/  UIMAD.WIDE.U32 UR6, UR6, UR7, URZ ;  /* 0x00000007060672a5 */ /* 0x000fe4000f8e003f */
[----:B------:R-:W-:Y:S01]  /*0a30*/  @!UP2 UIMAD.WIDE.U32 UR10, UR10, UR9, UR4 ;  /* 0x000000090a0aa2a5 */ /* 0x000fe2000f8e0004 */
[----:B------:R-:W-:Y:S02]  /*0a40*/  ULDC UR12, c[0x0][0x14] ;  /* 0x00000500000c7ab9 */ /* 0x000fe40000000800 */
[----:B------:R-:W-:-:S02]  /*0a50*/  UIMAD.WIDE.U32 UR20, UR6, UR12, URZ ;  /* 0x0000000c061472a5 */ /* 0x000fc4000f8e003f */
[----:B------:R-:W-:Y:S02]  /*0a60*/  UIMAD UR7, UR7, UR12, URZ ;  /* 0x0000000c070772a4 */ /* 0x000fe4000f8e023f */
[----:B------:R-:W-:Y:S01]  /*0a70*/  @!UP2 UMOV UR14, UR10 ;  /* 0x0000000a000eac82 */ /* 0x000fe20008000000 */
[----:B------:R-:W-:Y:S01]  /*0a80*/  @!UP2 UMOV UR15, UR11 ;  /* 0x0000000b000fac82 */ /* 0x000fe20008000000 */
[----:B------:R-:W-:Y:S02]  /*0a90*/  UIADD3 UR7, UR21, UR7, URZ ;  /* 0x0000000715077290 */ /* 0x000fe4000fffe03f */
[----:B------:R-:W-:-:S04]  /*0aa0*/  UIADD3 UR6, UP1, UR14, UR20, URZ ;  /* 0x000000140e067290 */ /* 0x000fc8000ff3e03f */
[----:B------:R-:W-:Y:S02]  /*0ab0*/  UIADD3.X UR10, UR15, UR7, URZ, UP1, !UPT ;  /* 0x000000070f0a7290 */ /* 0x000fe40008ffe43f */
[----:B------:R-:W-:Y:S02]  /*0ac0*/  USEL UR6, UR6, UR14, !UP0 ;  /* 0x0000000e06067287 */ /* 0x000fe4000c000000 */
[----:B------:R-:W-:-:S04]  /*0ad0*/  USEL UR10, UR10, UR15, !UP0 ;  /* 0x0000000f0a0a7287 */ /* 0x000fc8000c000000 */
[----:B--2---:R-:W-:Y:S01]  /*0ae0*/  ISETP.LE.U32.AND P0, PT, R2, UR6, PT ;  /* 0x0000000602007c0c */ /* 0x004fe2000bf03070 */
[----:B------:R-:W-:Y:S02]  /*0af0*/  IMAD.MOV.U32 R2, RZ, RZ, -0x1 ;  /* 0xffffffffff027424 */ /* 0x000fe400078e00ff */
[----:B------:R-:W-:Y:S02]  /*0b00*/  IMAD.U32 R0, RZ, RZ, UR10 ;  /* 0x0000000aff007e24 */ /* 0x000fe4000f8e00ff */
[----:B------:R-:W-:-:S03]  /*0b10*/  IMAD.U32 R5, RZ, RZ, UR10 ;  /* 0x0000000aff057e24 */ /* 0x000fc6000f8e00ff */
[----:B------:R-:W-:Y:S01]  /*0b20*/  ISETP.GE.U32.AND.EX P0, PT, R0, R3, PT, P0 ;  /* 0x000000030000720c */ /* 0x000fe20003f06100 */
[----:B------:R-:W-:Y:S02]  /*0b30*/  IMAD.U32 R0, RZ, RZ, UR6 ;  /* 0x00000006ff007e24 */ /* 0x000fe4000f8e00ff */
[----:B------:R-:W-:-:S10]  /*0b40*/  IMAD.MOV.U32 R3, RZ, RZ, -0x1 ;  /* 0xffffffffff037424 */ /* 0x000fd400078e00ff */
[----:B------:R-:W-:Y:S05]  /*0b50*/  @P0 BRA `(.L_x_9) ;  /* 0x0000000400880947 */ /* 0x000fea0003800000 */
[----:B------:R-:W-:Y:S01]  /*0b60*/  I2FP.F32.U32 R2, UR4 ;  /* 0x0000000400027c45 */ /* 0x000fe20008201000 */
[----:B------:R-:W-:Y:S01]  /*0b70*/  ULDC.64 UR18, c[0x0][0x628] ;  /* 0x00018a0000127ab9 */ /* 0x000fe20000000a00 */
[----:B------:R-:W-:Y:S01]  /*0b80*/  ULDC UR6, c[0x0][0x150] ;  /* 0x0000540000067ab9 */ /* 0x000fe20000000800 */
[----:B------:R-:W-:Y:S01]  /*0b90*/  ISETP.NE.U32.AND P0, PT, RZ, UR18, PT ;  /* 0x00000012ff007c0c */ /* 0x000fe2000bf05070 */
[----:B------:R-:W-:Y:S01]  /*0ba0*/  ULDC UR25, c[0x0][0x630] ;  /* 0x00018c0000197ab9 */ /* 0x000fe20000000800 */
[----:B------:R-:W-:Y:S01]  /*0bb0*/  FMUL R2, R2, UR6 ;  /* 0x0000000602027c20 */ /* 0x000fe20008400000 */
[----:B------:R-:W-:Y:S01]  /*0bc0*/  R2UR UR26, R0 ;  /* 0x00000000001a72ca */ /* 0x000fe200000e0000 */
[----:B------:R-:W-:Y:S01]  /*0bd0*/  ULDC UR28, c[0x0][0x154] ;  /* 0x00005500001c7ab9 */ /* 0x000fe20000000800 */
[----:B------:R-:W-:Y:S01]  /*0be0*/  ISETP.NE.AND.EX P0, PT, RZ, UR19, PT, P0 ;  /* 0x00000013ff007c0c */ /* 0x000fe2000bf05300 */
[----:B------:R0:W2:Y:S01]  /*0bf0*/  F2I.U32.TRUNC.NTZ R3, R2 ;  /* 0x0000000200037305 */ /* 0x0000a2000020f000 */
[----:B------:R-:W-:-:S02]  /*0c00*/  R2UR UR27, R5 ;  /* 0x00000000051b72ca */ /* 0x000fc400000e0000 */
[----:B------:R-:W-:Y:S02]  /*0c10*/  R2UR UR10, R0 ;  /* 0x00000000000a72ca */ /* 0x000fe400000e0000 */
[----:B------:R-:W-:-:S07]  /*0c20*/  R2UR UR11, R5 ;  /* 0x00000000050b72ca */ /* 0x000fce00000e0000 */
[----:B0-----:R-:W-:Y:S08]  /*0c30*/  @!P0 BRA `(.L_x_10) ;  /* 0x0000000000308947 */ /* 0x001ff00003800000 */
[----:B------:R-:W-:Y:S01]  /*0c40*/  R2UR UR10, R0 ;  /* 0x00000000000a72ca */ /* 0x000fe200000e0000 */
[----:B------:R-:W-:Y:S01]  /*0c50*/  ULDC UR6, c[0x0][0x634] ;  /* 0x00018d0000067ab9 */ /* 0x000fe20000000800 */
[----:B------:R-:W-:-:S11]  /*0c60*/  R2UR UR12, R5 ;  /* 0x00000000050c72ca */ /* 0x000fd600000e0000 */
[----:B------:R-:W-:-:S04]  /*0c70*/  UIADD3 UR6, UP1, UR10, UR6, URZ ;  /* 0x000000060a067290 */ /* 0x000fc8000ff3e03f */
[----:B------:R-:W-:-:S04]  /*0c80*/  UIADD3.X UR12, URZ, UR12, URZ, UP1, !UPT ;  /* 0x0000000c3f0c7290 */ /* 0x000fc80008ffe43f */
[----:B------:R-:W-:-:S04]  /*0c90*/  UIMAD.WIDE.U32 UR10, UR12, UR18, URZ ;  /* 0x000000120c0a72a5 */ /* 0x000fc8000f8e003f */
[----:B------:R-:W-:Y:S02]  /*0ca0*/  UIMAD.WIDE.U32 UR14, UP1, UR6, UR19, UR10 ;  /* 0x00000013060e72a5 */ /* 0x000fe4000f82000a */
[----:B------:R-:W-:Y:S02]  /*0cb0*/  UIMAD.WIDE.U32 UR10, UR6, UR18, URZ ;  /* 0x00000012060a72a5 */ /* 0x000fe4000f8e003f */
[----:B------:R-:W-:Y:S02]  /*0cc0*/  UIADD3.X UR17, URZ, URZ, URZ, UP1, !UPT ;  /* 0x0000003f3f117290 */ /* 0x000fe40008ffe43f */
[----:B------:R-:W-:Y:S01]  /*0cd0*/  UIADD3 URZ, UP1, UR11, UR14, URZ ;  /* 0x0000000e0b3f7290 */ /* 0x000fe2000ff3e03f */
[----:B------:R-:W-:-:S03]  /*0ce0*/  UMOV UR16, UR15 ;  /* 0x0000000f00107c82 */ /* 0x000fc60008000000 */
[----:B------:R-:W-:-:S12]  /*0cf0*/  UIMAD.WIDE.U32.X UR10, UR12, UR19, UR16, UP1 ;  /* 0x000000130c0a72a5 */ /* 0x000fd800088e0410 */
.L_x_10:
[----:B------:R-:W-:Y:S01]  /*0d00*/  USHF.R.U64 UR5, UR10, UR25, UR11 ;  /* 0x000000190a057299 */ /* 0x000fe2000800120b */
[----:B------:R-:W-:Y:S01]  /*0d10*/  I2FP.F32.U32 R2, UR9 ;  /* 0x0000000900027c45 */ /* 0x000fe20008201000 */
[----:B------:R-:W-:Y:S01]  /*0d20*/  USHF.R.U32.HI UR6, URZ, UR25, UR11 ;  /* 0x000000193f067299 */ /* 0x000fe2000801160b */
[----:B--2---:R-:W-:Y:S01]  /*0d30*/  R2UR UR16, R3 ;  /* 0x00000000031072ca */ /* 0x004fe200000e0000 */
[----:B------:R-:W-:Y:S02]  /*0d40*/  UIADD3 UR19, UP1, URZ, -UR5, URZ ;  /* 0x800000053f137290 */ /* 0x000fe4000ff3e03f */
[----:B------:R-:W-:Y:S01]  /*0d50*/  FMUL R2, R2, UR28 ;  /* 0x0000001c02027c20 */ /* 0x000fe20008400000 */
[----:B------:R-:W-:Y:S01]  /*0d60*/  ULDC.64 UR10, c[0x0][0x620] ;  /* 0x00018800000a7ab9 */ /* 0x000fe20000000a00 */
[----:B------:R-:W-:Y:S01]  /*0d70*/  UIADD3.X UR6, URZ, ~UR6, URZ, UP1, !UPT ;  /* 0x800000063f067290 */ /* 0x000fe20008ffe43f */
[----:B------:R-:W-:Y:S01]  /*0d80*/  UMOV UR14, UR26 ;  /* 0x0000001a000e7c82 */ /* 0x000fe20008000000 */
[----:B------:R-:W-:-:S02]  /*0d90*/  UMOV UR15, UR27 ;  /* 0x0000001b000f7c82 */ /* 0x000fc40008000000 */
[----:B------:R-:W-:Y:S01]  /*0da0*/  UIMAD UR6, UR6, UR10, URZ ;  /* 0x0000000a060672a4 */ /* 0x000fe2000f8e023f */
[----:B------:R-:W0:Y:S01]  /*0db0*/  F2I.U32.TRUNC.NTZ R2, R2 ;  /* 0x0000000200027305 */ /* 0x000e22000020f000 */
[----:B------:R-:W-:Y:S02]  /*0dc0*/  UIMAD.WIDE.U32 UR14, UR19, UR10, UR14 ;  /* 0x0000000a130e72a5 */ /* 0x000fe4000f8e000e */
[----:B------:R-:W-:Y:S01]  /*0dd0*/  UIMAD UR19, UR19, UR11, UR6 ;  /* 0x0000000b131372a4 */ /* 0x000fe2000f8e0206 */
[----:B------:R-:W-:Y:S01]  /*0de0*/  ULDC UR30, c[0x0][0x658] ;  /* 0x00019600001e7ab9 */ /* 0x000fe20000000800 */
[----:B------:R-:W-:Y:S02]  /*0df0*/  UMOV UR28, 0xffffffff ;  /* 0xffffffff001c7882 */ /* 0x000fe40000000000 */
[----:B------:R-:W-:Y:S01]  /*0e00*/  UIADD3 UR19, UR15, UR19, URZ ;  /* 0x000000130f137290 */ /* 0x000fe2000fffe03f */
[----:B------:R-:W-:Y:S01]  /*0e10*/  ULDC UR25, c[0x0][0x618] ;  /* 0x0001860000197ab9 */ /* 0x000fe20000000800 */
[----:B------:R-:W-:Y:S01]  /*0e20*/  ULDC.64 UR10, c[0x0][0x640] ;  /* 0x00019000000a7ab9 */ /* 0x000fe20000000a00 */
[----:B------:R-:W-:Y:S01]  /*0e30*/  USHF.L.U32 UR15, UR28, UR30, URZ ;  /* 0x0000001e1c0f7299 */ /* 0x000fe2000800063f */
[----:B------:R-:W-:Y:S01]  /*0e40*/  ISETP.NE.U32.AND P0, PT, RZ, UR10, PT ;  /* 0x0000000aff007c0c */ /* 0x000fe2000bf05070 */
[----:B------:R-:W-:-:S02]  /*0e50*/  USHF.R.U64 UR28, UR14, UR25, UR19 ;  /* 0x000000190e1c7299 */ /* 0x000fc40008001213 */
[----:B------:R-:W-:Y:S01]  /*0e60*/  USHF.R.U32.HI UR14, URZ, UR25, UR19 ;  /* 0x000000193f0e7299 */ /* 0x000fe20008011613 */
[----:B0-----:R-:W-:Y:S01]  /*0e70*/  R2UR UR18, R2 ;  /* 0x00000000021272ca */ /* 0x001fe200000e0000 */
[----:B------:R-:W-:Y:S01]  /*0e80*/  ULDC UR27, c[0x0][0x608] ;  /* 0x00018200001b7ab9 */ /* 0x000fe20000000800 */
[----:B------:R-:W-:Y:S01]  /*0e90*/  ISETP.NE.AND.EX P0, PT, RZ, UR11, PT, P0 ;  /* 0x0000000bff007c0c */ /* 0x000fe2000bf05300 */
[----:B------:R-:W-:Y:S02]  /*0ea0*/  USHF.R.U64 UR32, UR28, UR27, UR14 ;  /* 0x0000001b1c207299 */ /* 0x000fe4000800120e */
[----:B------:R-:W-:Y:S01]  /*0eb0*/  USHF.R.U32.HI UR14, URZ, UR27, UR14 ;  /* 0x0000001b3f0e7299 */ /* 0x000fe2000801160e */
[----:B------:R-:W-:Y:S01]  /*0ec0*/  UMOV UR26, 0x1 ;  /* 0x00000001001a7882 */ /* 0x000fe20000000000 */
[----:B------:R-:W-:Y:S02]  /*0ed0*/  UIADD3 UR16, -UR16, URZ, URZ ;  /* 0x0000003f10107290 */ /* 0x000fe4000fffe13f */
[----:B------:R-:W-:-:S02]  /*0ee0*/  USHF.R.U64 UR33, UR32, UR30, UR14 ;  /* 0x0000001e20217299 */ /* 0x000fc4000800120e */
[----:B------:R-:W-:Y:S01]  /*0ef0*/  USHF.L.U32 UR25, UR26, UR30, URZ ;  /* 0x0000001e1a197299 */ /* 0x000fe2000800063f */
[----:B------:R-:W-:Y:S01]  /*0f00*/  ULDC UR17, c[0x0][0x144] ;  /* 0x0000510000117ab9 */ /* 0x000fe20000000800 */
[----:B------:R-:W-:Y:S01]  /*0f10*/  ULDC UR6, c[0x0][0x600] ;  /* 0x0001800000067ab9 */ /* 0x000fe20000000800 */
[----:B------:R-:W-:Y:S02]  /*0f20*/  ULOP3.LUT UR26, URZ, UR15, URZ, 0x33, !UPT ;  /* 0x0000000f3f1a7292 */ /* 0x000fe4000f8e333f */
[----:B------:R-:W-:Y:S02]  /*0f30*/  USHF.R.U32.HI UR15, URZ, UR30, UR14 ;  /* 0x0000001e3f0f7299 */ /* 0x000fe4000801160e */
[----:B------:R-:W-:Y:S02]  /*0f40*/  UIADD3 UR12, UR6, -0x1, URZ ;  /* 0xffffffff060c7890 */ /* 0x000fe4000fffe03f */
[----:B------:R-:W-:Y:S02]  /*0f50*/  UIADD3 UR29, -UR18, URZ, URZ ;  /* 0x0000003f121d7290 */ /* 0x000fe4000fffe13f */
[----:B------:R-:W-:Y:S01]  /*0f60*/  UIMAD UR4, UR17, UR16, UR4 ;  /* 0x00000010110472a4 */ /* 0x000fe2000f8e0204 */
[----:B------:R-:W-:Y:S01]  /*0f70*/  ULDC UR34, c[0x0][0x148] ;  /* 0x0000520000227ab9 */ /* 0x000fe20000000800 */
[----:B------:R-:W-:Y:S01]  /*0f80*/  ULDC UR30, c[0x0][0x648] ;  /* 0x00019200001e7ab9 */ /* 0x000fe20000000800 */
[----:B------:R-:W-:Y:S01]  /*0f90*/  ULDC UR31, c[0x0][0x638] ;  /* 0x00018e00001f7ab9 */ /* 0x000fe20000000800 */
[----:B------:R-:W-:Y:S01]  /*0fa0*/  UMOV UR14, UR33 ;  /* 0x00000021000e7c82 */ /* 0x000fe20008000000 */
[----:B------:R-:W-:Y:S07]  /*0fb0*/  @!P0 BRA `(.L_x_11) ;  /* 0x0000000000308947 */ /* 0x000fee0003800000 */
[----:B------:R-:W-:Y:S02]  /*0fc0*/  ULDC UR18, c[0x0][0x64c] ;  /* 0x0001930000127ab9 */ /* 0x000fe40000000800 */
        /* <DEDUP_REMOVED lines=8> */
[----:B------:R-:W-:-:S07]  /*1050*/  UIMAD.WIDE.U32.X UR10, UR27, UR11, UR18, UP1 ;  /* 0x0000000b1b0a72a5 */ /* 0x000fce00088e0412 */
[----:B------:R-:W-:Y:S01]  /*1060*/  UMOV UR14, UR10 ;  /* 0x0000000a000e7c82 */ /* 0x000fe20008000000 */
[----:B------:R-:W-:-:S05]  /*1070*/  UMOV UR15, UR11 ;  /* 0x0000000b000f7c82 */ /* 0x000fca0008000000 */
.L_x_11:
[----:B------:R-:W-:Y:S01]  /*1080*/  USHF.R.U64 UR10, UR14, UR30, UR15 ;  /* 0x0000001e0e0a7299 */ /* 0x000fe2000800120f */
[----:B------:R-:W-:Y:S01]  /*1090*/  IMAD.MOV.U32 R9, RZ, RZ, 0x1 ;  /* 0x00000001ff097424 */ /* 0x000fe200078e00ff */
[----:B------:R-:W-:Y:S01]  /*10a0*/  @UP2 UIMAD UR4, UR34, UR29, UR9 ;  /* 0x0000001d220422a4 */ /* 0x000fe2000f8e0209 */
[----:B------:R-:W-:Y:S01]  /*10b0*/  IMAD.U32 R4, RZ, RZ, UR5 ;  /* 0x00000005ff047e24 */ /* 0x000fe2000f8e00ff */
[----:B------:R-:W-:Y:S02]  /*10c0*/  ULOP3.LUT UR26, UR32, UR26, URZ, 0xc0, !UPT ;  /* 0x0000001a201a7292 */ /* 0x000fe4000f8ec03f */
[----:B------:R-:W-:Y:S02]  /*10d0*/  UIADD3 UR9, -UR10, URZ, URZ ;  /* 0x0000003f0a097290 */ /* 0x000fe4000fffe13f */
[----:B------:R-:W-:Y:S02]  /*10e0*/  ULOP3.LUT UR12, UR28, UR12, URZ, 0xc0, !UPT ;  /* 0x0000000c1c0c7292 */ /* 0x000fe4000f8ec03f */
[----:B------:R-:W-:-:S02]  /*10f0*/  UIMAD UR25, UR25, UR10, UR26 ;  /* 0x0000000a191972a4 */ /* 0x000fc4000f8e021a */
[----:B------:R-:W-:Y:S01]  /*1100*/  UIMAD UR9, UR9, UR31, UR33 ;  /* 0x0000001f090972a4 */ /* 0x000fe2000f8e0221 */
[----:B------:R-:W-:Y:S02]  /*1110*/  ULDC UR10, c[0x0][0x610] ;  /* 0x00018400000a7ab9 */ /* 0x000fe40000000800 */
[----:B------:R-:W-:Y:S02]  /*1120*/  UIMAD UR4, UR25, UR10, UR4 ;  /* 0x0000000a190472a4 */ /* 0x000fe4000f8e0204 */
[----:B------:R-:W-:-:S04]  /*1130*/  UIMAD UR9, UR9, UR6, UR12 ;  /* 0x00000006090972a4 */ /* 0x000fc8000f8e020c */
[----:B------:R-:W-:Y:S02]  /*1140*/  USEL UR6, UR9, UR4, !UP2 ;  /* 0x0000000409067287 */ /* 0x000fe4000d000000 */
[----:B------:R-:W-:-:S04]  /*1150*/  USEL UR4, UR4, UR9, !UP2 ;  /* 0x0000000904047287 */ /* 0x000fc8000d000000 */
[----:B------:R-:W-:Y:S02]  /*1160*/  IMAD.U32 R3, RZ, RZ, UR6 ;  /* 0x00000006ff037e24 */ /* 0x000fe4000f8e00ff */
[----:B------:R-:W-:-:S07]  /*1170*/  IMAD.U32 R2, RZ, RZ, UR4 ;  /* 0x00000004ff027e24 */ /* 0x000fce000f8e00ff */
.L_x_9:
[----:B------:R-:W-:Y:S02]  /*1180*/  ULDC UR4, c[0x0][0x28c] ;  /* 0x0000a30000047ab9 */ /* 0x000fe40000000800 */
[----:B------:R-:W-:-:S04]  /*1190*/  UIADD3 UR4, UR4, 0x1f, URZ ;  /* 0x0000001f04047890 */ /* 0x000fc8000fffe03f */
[----:B------:R-:W-:-:S04]  /*11a0*/  USHF.R.S32.HI UR5, URZ, 0x1f, UR4 ;  /* 0x0000001f3f057899 */ /* 0x000fc80008011404 */
[----:B------:R-:W-:-:S04]  /*11b0*/  ULEA.HI UR5, UR5, UR4, URZ, 0x5 ;  /* 0x0000000405057291 */ /* 0x000fc8000f8f283f */
[----:B------:R-:W-:Y:S01]  /*11c0*/  USHF.R.S32.HI UR14, URZ, 0x5, UR5 ;  /* 0x000000053f0e7899 */ /* 0x000fe20008011405 */
[----:B------:R-:W-:Y:S11]  /*11d0*/  @!P1 BRA `(.L_x_12) ;  /* 0x00000044000c9947 */ /* 0x000ff60003800000 */
[----:B------:R-:W-:-:S06]  /*11e0*/  UISETP.GT.U32.AND UP1, UPT, UR24, 0x1, UPT ;  /* 0x000000011800788c */ /* 0x000fcc000bf24070 */
[----:B------:R-:W-:-:S13]  /*11f0*/  PLOP3.LUT P0, PT, PT, PT, UP1, 0x80, 0x0 ;  /* 0x000000000000781c */ /* 0x000fda0003f0f018 */
[----:B------:R-:W-:Y:S05]  /*1200*/  @P0 EXIT ;  /* 0x000000000000094d */ /* 0x000fea0003800000 */
.L_x_13:
[----:B------:R-:W-:-:S08]  /*1210*/  NOP ;  /* 0x0000000000007918 */ /* 0x000fd00000000000 */
[----:B------:R-:W0:Y:S02]  /*1220*/  USETMAXREG.TRY_ALLOC.CTAPOOL UP1, 0xe8 ;  /* 0x000000e8000079c8 */ /* 0x000e240008020600 */
[----:B0-----:R-:W-:-:S13]  /*1230*/  PLOP3.LUT P0, PT, PT, PT, UP1, 0x80, 0x0 ;  /* 0x000000000000781c */ /* 0x001fda0003f0f018 */
[----:B------:R-:W-:Y:S05]  /*1240*/  @!P0 BRA `(.L_x_13) ;  /* 0xfffffffc00f08947 */ /* 0x000fea000383ffff */
[----:B------:R-:W-:-:S13]  /*1250*/  LOP3.LUT P0, RZ, R9, 0xff, RZ, 0xc0, !PT ;  /* 0x000000ff09ff7812 */ /* 0x000fda000780c0ff */
[----:B------:R-:W-:Y:S05]  /*1260*/  @!P0 EXIT ;  /* 0x000000000000894d */ /* 0x000fea0003800000 */
[----:B------:R-:W0:Y:S01]  /*1270*/  S2UR UR5, SR_CgaCtaId ;  /* 0x00000000000579c3 */ /* 0x000e220000008800 */
[----:B------:R-:W-:Y:S01]  /*1280*/  SHF.R.S32.HI R9, RZ, 0x1f, R14 ;  /* 0x0000001fff097819 */ /* 0x000fe2000001140e */
[----:B------:R-:W-:Y:S01]  /*1290*/  USHF.R.U32.HI UR4, URZ, 0x2, UR14 ;  /* 0x000000023f047899 */ /* 0x000fe2000801160e */
[----:B------:R-:W-:Y:S02]  /*12a0*/  UMOV UR12, 0x400 ;  /* 0x00000400000c7882 */ /* 0x000fe40000000000 */
[CC--:B------:R-:W-:Y:S01]  /*12b0*/  LEA.HI R8, R9.reuse, R14.reuse, RZ, 0x2 ;  /* 0x0000000e09087211 */ /* 0x0c0fe200078f10ff */
[----:B------:R-:W-:Y:S01]  /*12c0*/  ULOP3.LUT UR15, UR14, 0x3, URZ, 0xc0, !UPT ;  /* 0x000000030e0f7892 */ /* 0x000fe2000f8ec03f */
[----:B------:R-:W-:Y:S01]  /*12d0*/  LEA.HI R12, R9, R14, RZ, 0x5 ;  /* 0x0000000e090c7211 */ /* 0x000fe200078f28ff */
[----:B------:R-:W-:Y:S01]  /*12e0*/  ULOP3.LUT UR4, UR4, 0x1, URZ, 0xc0, !UPT ;  /* 0x0000000104047892 */ /* 0x000fe2000f8ec03f */
[--C-:B------:R-:W-:Y:S01]  /*12f0*/  SHF.R.S32.HI R11, RZ, 0x2, R8.reuse ;  /* 0x00000002ff0b7819 */ /* 0x100fe20000011408 */
[----:B------:R-:W-:Y:S01]  /*1300*/  USEL UR15, UR15, URZ, !UP0 ;  /* 0x0000003f0f0f7287 */ /* 0x000fe2000c000000 */
[----:B------:R-:W-:Y:S01]  /*1310*/  SHF.R.S32.HI R10, RZ, 0x1f, R8 ;  /* 0x0000001fff0a7819 */ /* 0x000fe20000011408 */
[----:B------:R-:W-:Y:S01]  /*1320*/  UISETP.EQ.U32.AND UP0, UPT, UR4, 0x1, !UP0 ;  /* 0x000000010400788c */ /* 0x000fe2000c702070 */
[----:B------:R-:W-:Y:S01]  /*1330*/  LOP3.LUT R9, R8, 0xfffffffc, RZ, 0xc0, !PT ;  /* 0xfffffffc08097812 */ /* 0x000fe200078ec0ff */
[----:B------:R-:W-:Y:S01]  /*1340*/  UISETP.LT.AND UP1, UPT, UR14, 0x1, UPT ;  /* 0x000000010e00788c */ /* 0x000fe2000bf21270 */
[----:B------:R-:W-:Y:S01]  /*1350*/  LEA.HI R10, R10, R11, RZ, 0x3 ;  /* 0x0000000b0a0a7211 */ /* 0x000fe200078f18ff */
[----:B------:R-:W-:Y:S01]  /*1360*/  ULDC UR6, c[0x0][0x284] ;  /* 0x0000a10000067ab9 */ /* 0x000fe20000000800 */
[----:B------:R-:W-:Y:S01]  /*1370*/  ULOP3.LUT UR31, UR13, 0x1, URZ, 0xfc, !UPT ;  /* 0x000000010d1f7892 */ /* 0x000fe2000f8efc3f */
[----:B------:R-:W-:Y:S01]  /*1380*/  IMAD.IADD R14, R14, 0x1, -R9 ;  /* 0x000000010e0e7824 */ /* 0x000fe200078e0a09 */
[----:B------:R-:W-:Y:S01]  /*1390*/  LOP3.LUT R8, R10, 0xfffffff8, RZ, 0xc0, !PT ;  /* 0xfffffff80a087812 */ /* 0x000fe200078ec0ff */
[----:B------:R-:W-:Y:S01]  /*13a0*/  VIADD R10, R15, 0xffffffff ;  /* 0xffffffff0f0a7836 */ /* 0x000fe20000000000 */
[----:B------:R-:W-:-:S02]  /*13b0*/  USEL UR16, UR14, 0x1, UP1 ;  /* 0x000000010e107887 */ /* 0x000fc40008800000 */
[----:B------:R-:W-:Y:S01]  /*13c0*/  USHF.L.U32 UR32, UR14, 0x1, URZ ;  /* 0x000000010e207899 */ /* 0x000fe2000800063f */
[----:B------:R-:W-:Y:S01]  /*13d0*/  IMAD.IADD R8, R11, 0x1, -R8 ;  /* 0x000000010b087824 */ /* 0x000fe200078e0a08 */
[----:B0-----:R-:W-:Y:S01]  /*13e0*/  ULEA UR12, UR5, UR12, 0x18 ;  /* 0x0000000c050c7291 */ /* 0x001fe2000f8ec03f */
[C---:B------:R-:W-:Y:S01]  /*13f0*/  ISETP.NE.AND P0, PT, R10.reuse, RZ, PT ;  /* 0x000000ff0a00720c */ /* 0x040fe20003f05270 */
[----:B------:R-:W-:Y:S01]  /*1400*/  IMAD.SHL.U32 R10, R10, 0x8, RZ ;  /* 0x000000080a0a7824 */ /* 0x000fe200078e00ff */
[----:B------:R-:W-:Y:S01]  /*1410*/  SHF.R.S32.HI R11, RZ, 0x5, R12 ;  /* 0x00000005ff0b7819 */ /* 0x000fe2000001140c */
[----:B------:R-:W-:Y:S01]  /*1420*/  UIADD3 UR4, UR12, 0x180, URZ ;  /* 0x000001800c047890 */ /* 0x000fe2000fffe03f */
[--C-:B------:R-:W-:Y:S01]  /*1430*/  SHF.R.S32.HI R9, RZ, 0x1f, R8.reuse ;  /* 0x0000001fff097819 */ /* 0x100fe20000011408 */
[----:B------:R-:W-:Y:S01]  /*1440*/  UIADD3 UR5, UR12, 0x2180, URZ ;  /* 0x000021800c057890 */ /* 0x000fe2000fffe03f */
[----:B------:R-:W-:Y:S01]  /*1450*/  LOP3.LUT R10, R10, 0x8, RZ, 0xc0, !PT ;  /* 0x000000080a0a7812 */ /* 0x000fe200078ec0ff */
[----:B------:R-:W-:Y:S01]  /*1460*/  UIADD3 UR33, UR12, 0x50, URZ ;  /* 0x000000500c217890 */ /* 0x000fe2000fffe03f */
[C-C-:B------:R-:W-:Y:S01]  /*1470*/  IMAD R19, R11.reuse, -0x10, -R8.reuse ;  /* 0xfffffff00b137824 */ /* 0x140fe200078e0a08 */
[----:B------:R-:W-:Y:S01]  /*1480*/  USHF.R.U32.HI UR4, URZ, 0x4, UR4 ;  /* 0x000000043f047899 */ /* 0x000fe20008011604 */
[----:B------:R-:W-:Y:S01]  /*1490*/  IMAD.WIDE R8, R11, 0x10, R8 ;  /* 0x000000100b087825 */ /* 0x000fe200078e0208 */
[----:B------:R-:W-:Y:S01]  /*14a0*/  USHF.R.U32.HI UR5, URZ, 0x4, UR5 ;  /* 0x000000043f057899 */ /* 0x000fe20008011605 */
[----:B------:R-:W-:Y:S01]  /*14b0*/  SEL R84, RZ, 0x1, P0 ;  /* 0x00000001ff547807 */ /* 0x000fe20000000000 */
[----:B------:R-:W-:Y:S01]  /*14c0*/  ULOP3.LUT UR4, UR4, 0x3fff, URZ, 0xc0, !UPT ;  /* 0x00003fff04047892 */ /* 0x000fe2000f8ec03f */
[----:B------:R-:W-:Y:S01]  /*14d0*/  LEA R15, R15, UR33, 0x3 ;  /* 0x000000210f0f7c11 */ /* 0x000fe2000f8e18ff */
[----:B------:R-:W-:Y:S01]  /*14e0*/  ULOP3.LUT UR5, UR5, 0x3fff, URZ, 0xc0, !UPT ;  /* 0x00003fff05057892 */ /* 0x000fe2000f8ec03f */
[C---:B------:R-:W-:Y:S01]  /*14f0*/  LOP3.LUT R85, R10.reuse, 0x8, RZ, 0x3c, !PT ;  /* 0x000000080a557812 */ /* 0x040fe200078e3cff */
[----:B------:R-:W-:Y:S01]  /*1500*/  VIADD R19, R19, UR6 ;  /* 0x0000000613137c36 */ /* 0x000fe20008000000 */
[----:B------:R-:W-:Y:S01]  /*1510*/  LOP3.LUT R18, R10, 0x18, RZ, 0x3c, !PT ;  /* 0x000000180a127812 */ /* 0x000fe200078e3cff */
[----:B------:R-:W-:-:S02]  /*1520*/  UIADD3 UR16, -UR16, UR14, URZ ;  /* 0x0000000e10107290 */ /* 0x000fc4000fffe13f */
[----:B------:R-:W-:Y:S02]  /*1530*/  USEL UR17, URZ, 0x1, !UP0 ;  /* 0x000000013f117887 */ /* 0x000fe4000c000000 */
[----:B------:R-:W-:Y:S02]  /*1540*/  ULOP3.LUT UR18, UR4, 0x10000, URZ, 0xfc, !UPT ;  /* 0x0001000004127892 */ /* 0x000fe4000f8efc3f */
[----:B------:R-:W-:-:S12]  /*1550*/  ULOP3.LUT UR19, UR5, 0x10000, URZ, 0xfc, !UPT ;  /* 0x0001000005137892 */ /* 0x000fd8000f8efc3f */
.L_x_104:
[----:B------:R-:W-:Y:S01]  /*1560*/  SHF.L.U32 R10, R84, 0x1f, RZ ;  /* 0x0000001f540a7819 */ /* 0x000fe200000006ff */
[----:B------:R-:W0:Y:S01]  /*1570*/  LDC R11, c[0x0][0x28c] ;  /* 0x0000a300ff0b7b82 */ /* 0x000e220000000800 */
[----:B------:R-:W-:Y:S01]  /*1580*/  UMOV UR4, URZ ;  /* 0x0000003f00047c82 */ /* 0x000fe20008000000 */
[----:B------:R-:W-:Y:S01]  /*1590*/  UMOV UR24, UR15 ;  /* 0x0000000f00187c82 */ /* 0x000fe20008000000 */
[----:B------:R-:W2:Y:S01]  /*15a0*/  SYNCS.PHASECHK.TRANS64.TRYWAIT P0, [R15+URZ+-0x8], R10 ;  /* 0xfffff80a0f0075a7 */ /* 0x000ea2000800017f */
[----:B0-----:R-:W-:Y:S01]  /*15b0*/  ISETP.GE.AND P1, PT, R11, 0x1, PT ;  /* 0x000000010b00780c */ /* 0x001fe20003f26270 */
[----:B-12-4-:R-:W-:-:S12]  /*15c0*/  @!P0 BRA `(.L_x_14) ;  /* 0x0000005000008947 */ /* 0x016fd80003800000 */
.L_x_126:
[----:B------:R-:W-:Y:S01]  /*15d0*/  UMOV UR5, URZ ;  /* 0x0000003f00057c82 */ /* 0x000fe20008000000 */
[----:B------:R-:W-:Y:S01]  /*15e0*/  UMOV UR6, URZ ;  /* 0x0000003f00067c82 */ /* 0x000fe20008000000 */
[----:B------:R-:W-:Y:S02]  /*15f0*/  CS2R R20, SRZ ;  /* 0x0000000000147805 */ /* 0x000fe4000001ff00 */
[----:B------:R-:W-:Y:S02]  /*1600*/  CS2R R22, SRZ ;  /* 0x0000000000167805 */ /* 0x000fe4000001ff00 */
[----:B------:R-:W-:Y:S02]  /*1610*/  CS2R R56, SRZ ;  /* 0x0000000000387805 */ /* 0x000fe4000001ff00 */
[----:B------:R-:W-:Y:S02]  /*1620*/  CS2R R58, SRZ ;  /* 0x00000000003a7805 */ /* 0x000fe4000001ff00 */
[----:B------:R-:W-:-:S02]  /*1630*/  CS2R R60, SRZ ;  /* 0x00000000003c7805 */ /* 0x000fc4000001ff00 */
[----:B------:R-:W-:Y:S02]  /*1640*/  CS2R R62, SRZ ;  /* 0x00000000003e7805 */ /* 0x000fe4000001ff00 */
        /* <DEDUP_REMOVED lines=9> */
[----:B------:R-:W-:Y:S01]  /*16e0*/  CS2R R82, SRZ ;  /* 0x0000000000527805 */ /* 0x000fe2000001ff00 */
[----:B------:R-:W-:Y:S01]  /*16f0*/  IMAD.U32 R13, RZ, RZ, UR17 ;  /* 0x00000011ff0d7e24 */ /* 0x000fe2000f8e00ff */
        /* <DEDUP_REMOVED lines=15> */
[----:B------:R-:W-:Y:S01]  /*17f0*/  CS2R R54, SRZ ;  /* 0x0000000000367805 */ /* 0x000fe2000001ff00 */
[----:B------:R-:W-:Y:S06]  /*1800*/  @!P1 BRA `(.L_x_15) ;  /* 0x0000000400489947 */ /* 0x000fec0003800000 */
[----:B------:R-:W-:-:S06]  /*1810*/  UISETP.NE.AND UP0, UPT, UR31, 0x3, UPT ;  /* 0x000000031f00788c */ /* 0x000fcc000bf05270 */
[----:B------:R-:W-:-:S13]  /*1820*/  PLOP3.LUT P1, PT, PT, PT, UP0, 0x80, 0x0 ;  /* 0x000000000000781c */ /* 0x000fda0003f2f008 */
[----:B------:R-:W-:Y:S05]  /*1830*/  @!P1 BRA `(.L_x_16) ;  /* 0x0000000000049947 */ /* 0x000fea0003800000 */
[----:B------:R-:W-:Y:S01]  /*1840*/  BPT.TRAP 0x1 ;  /* 0x000000040000795c */ /* 0x000fe20000300000 */
.L_x_16:
[----:B------:R-:W-:Y:S01]  /*1850*/  ULEA UR4, UR15, UR12, 0x3 ;  /* 0x0000000c0f047291 */ /* 0x000fe2000f8e183f */
[----:B0-----:R-:W-:-:S05]  /*1860*/  IMAD.U32 R10, RZ, RZ, UR17 ;  /* 0x00000011ff0a7e24 */ /* 0x001fca000f8e00ff */
[----:B------:R-:W-:-:S04]  /*1870*/  SHF.L.U32 R10, R10, 0x1f, RZ ;  /* 0x0000001f0a0a7819 */ /* 0x000fc800000006ff */
[----:B------:R0:W2:Y:S01]  /*1880*/  SYNCS.PHASECHK.TRANS64.TRYWAIT P0, [UR4], R10 ;  /* 0x0000000aff0075a7 */ /* 0x0000a20008000144 */
[----:B------:R-:W-:Y:S05]  /*1890*/  @!P1 BRA `(.L_x_17) ;  /* 0x0000000000049947 */ /* 0x000fea0003800000 */
[----:B------:R-:W-:Y:S01]  /*18a0*/  BPT.TRAP 0x1 ;  /* 0x000000040000795c */ /* 0x000fe20000300000 */
.L_x_17:
[----:B--2---:R-:W-:Y:S05]  /*18b0*/  @P0 BRA `(.L_x_18) ;  /* 0x0000000000080947 */ /* 0x004fea0003800000 */
[----:B------:R-:W2:Y:S02]  /*18c0*/  SYNCS.PHASECHK.TRANS64.TRYWAIT P0, [UR4], R10 ;  /* 0x0000000aff0075a7 */ /* 0x000ea40008000144 */
[----:B--2---:R-:W-:Y:S05]  /*18d0*/  @!P0 BRA `(.L_x_19) ;  /* 0x0000004c00508947 */ /* 0x004fea0003800000 */
.L_x_18:
[----:B------:R-:W-:Y:S01]  /*18e0*/  ULDC UR5, c[0x0][0x50c] ;  /* 0x0001430000057ab9 */ /* 0x000fe20000000800 */
[----:B------:R-:W-:Y:S01]  /*18f0*/  ULEA UR8, UR15, UR18, 0x7 ;  /* 0x000000120f087291 */ /* 0x000fe2000f8e383f */
[----:B------:R-:W-:Y:S01]  /*1900*/  WARPGROUP.ARRIVE ;  /* 0x00000000000079c5 */ /* 0x000fe20000000000 */
[----:B------:R-:W-:Y:S01]  /*1910*/  UISETP.NE.AND UP0, UPT, UR5, 0x1, UPT ;  /* 0x000000010500788c */ /* 0x000fe2000bf05270 */
[----:B------:R-:W-:Y:S01]  /*1920*/  CS2R R20, SRZ ;  /* 0x0000000000147805 */ /* 0x000fe2000001ff00 */
[----:B------:R-:W-:Y:S01]  /*1930*/  ULEA UR10, UR15, UR19, 0x7 ;  /* 0x000000130f0a7291 */ /* 0x000fe2000f8e383f */
[----:B------:R-:W-:Y:S01]  /*1940*/  CS2R R22, SRZ ;  /* 0x0000000000167805 */ /* 0x000fe2000001ff00 */
[----:B------:R-:W-:Y:S01]  /*1950*/  USEL UR5, URZ, 0x1, UP0 ;  /* 0x000000013f057887 */ /* 0x000fe20008000000 */
[----:B------:R-:W-:Y:S01]  /*1960*/  CS2R R56, SRZ ;  /* 0x0000000000387805 */ /* 0x000fe2000001ff00 */
[----:B------:R-:W-:Y:S01]  /*1970*/  UMOV UR9, 0xc0000010 ;  /* 0xc000001000097882 */ /* 0x000fe20000000000 */
[----:B------:R-:W-:Y:S01]  /*1980*/  UMOV UR11, 0xc0000010 ;  /* 0xc0000010000b7882 */ /* 0x000fe20000000000 */
[----:B------:R-:W-:Y:S01]  /*1990*/  UMOV UR4, 0x1 ;  /* 0x0000000100047882 */ /* 0x000fe20000000000 */
[----:B------:R-:W-:-:S02]  /*19a0*/  CS2R R58, SRZ ;  /* 0x00000000003a7805 */ /* 0x000fc4000001ff00 */
[----:B------:R-:W-:Y:S01]  /*19b0*/  ISETP.NE.AND P0, PT, RZ, UR5, PT ;  /* 0x00000005ff007c0c */ /* 0x000fe2000bf05270 */
[----:B------:R-:W-:Y:S01]  /*19c0*/  QGMMA.64x64x32.F32.E4M3.E4M3 R24, gdesc[UR8], RZ, !UPT, gsb0 ;  /* 0x00e00000081879f3 */ /* 0x000fe2000c0008ff */
        /* <DEDUP_REMOVED lines=11> */
[----:B------:R-:W-:Y:S01]  /*1a80*/  CS2R R82, SRZ ;  /* 0x0000000000527805 */ /* 0x000fe2000001ff00 */
[----:B------:R-:W-:Y:S06]  /*1a90*/  @!P0 BRA `(.L_x_20) ;  /* 0x0000000000888947 */ /* 0x000fec0003800000 */
[----:B------:R-:W-:Y:S02]  /*1aa0*/  WARPGROUP.DEPBAR.LE gsb0, 0x0 ;  /* 0x00008000000079c5 */ /* 0x000fe40000010000 */
[----:B------:R-:W-:-:S01]  /*1ab0*/  FADD R83, RZ, R24 ;  /* 0x00000018ff537221 */ /* 0x000fc20000000000 */
[----:B------:R-:W-:Y:S01]  /*1ac0*/  FADD R82, RZ, R25 ;  /* 0x00000019ff527221 */ /* 0x000fe20000000000 */
        /* <DEDUP_REMOVED lines=30> */
[----:B------:R-:W-:-:S06]  /*1cb0*/  UMOV UR4, URZ ;  /* 0x0000003f00047c82 */ /* 0x000fcc0008000000 */
.L_x_20:
[----:B------:R-:W-:-:S04]  /*1cc0*/  UIADD3 UR24, UR15, 0x1, URZ ;  /* 0x000000010f187890 */ /* 0x000fc8000fffe03f */
[----:B------:R-:W-:-:S04]  /*1cd0*/  UISETP.NE.AND UP0, UPT, UR24, 0x4, UPT ;  /* 0x000000041800788c */ /* 0x000fc8000bf05270 */
[----:B------:R-:W-:Y:S02]  /*1ce0*/  USEL UR6, URZ, 0x1, UP0 ;  /* 0x000000013f067887 */ /* 0x000fe40008000000 */
[----:B------:R-:W-:Y:S02]  /*1cf0*/  USEL UR24, UR24, URZ, UP0 ;  /* 0x0000003f18187287 */ /* 0x000fe40008000000 */
[----:B------:R-:W-:-:S06]  /*1d00*/  ULOP3.LUT UR6, UR17, UR6, URZ, 0x3c, !UPT ;  /* 0x0000000611067292 */ /* 0x000fcc000f8e3c3f */
[----:B------:R-:W-:Y:S01]  /*1d10*/  IMAD.U32 R13, RZ, RZ, UR6 ;  /* 0x00000006ff0d7e24 */ /* 0x000fe2000f8e00ff */
[----:B------:R-:W-:-:S06]  /*1d20*/  UMOV UR6, 0x1 ;  /* 0x0000000100067882 */ /* 0x000fcc0000000000 */
.L_x_15:
[----:B------:R-:W-:-:S06]  /*1d30*/  UISETP.GE.AND UP0, UPT, UR16, 0x1, UPT ;  /* 0x000000011000788c */ /* 0x000fcc000bf06270 */
[----:B------:R-:W-:-:S13]  /*1d40*/  PLOP3.LUT P0, PT, PT, PT, UP0, 0x80, 0x0 ;  /* 0x000000000000781c */ /* 0x000fda0003f0f008 */
[----:B------:R-:W-:Y:S05]  /*1d50*/  @!P0 BRA `(.L_x_21) ;  /* 0x0000000400588947 */ /* 0x000fea0003800000 */
[----:B0-2---:R-:W-:Y:S01]  /*1d60*/  IMAD.U32 R10, RZ, RZ, UR16 ;  /* 0x00000010ff0a7e24 */ /* 0x005fe2000f8e00ff */
[----:B------:R-:W-:Y:S01]  /*1d70*/  UMOV UR25, UR15 ;  /* 0x0000000f00197c82 */ /* 0x000fe20008000000 */
[----:B------:R-:W-:-:S05]  /*1d80*/  ULDC UR26, c[0x0][0x50c] ;  /* 0x00014300001a7ab9 */ /* 0x000fca0000000800 */
.L_x_29:
[----:B------:R-:W-:-:S06]  /*1d90*/  UISETP.NE.AND UP0, UPT, UR31, 0x3, UPT ;  /* 0x000000031f00788c */ /* 0x000fcc000bf05270 */
[----:B------:R-:W-:-:S13]  /*1da0*/  PLOP3.LUT P1, PT, PT, PT, UP0, 0x80, 0x0 ;  /* 0x000000000000781c */ /* 0x000fda0003f2f008 */
[----:B0-2---:R-:W-:Y:S05]  /*1db0*/  @!P1 BRA `(.L_x_22) ;  /* 0x0000000000049947 */ /* 0x005fea0003800000 */
[----:B------:R-:W-:Y:S01]  /*1dc0*/  BPT.TRAP 0x1 ;  /* 0x000000040000795c */ /* 0x000fe20000300000 */
.L_x_22:
[----:B------:R-:W-:Y:S01]  /*1dd0*/  ULEA UR8, UR24, UR12, 0x3 ;  /* 0x0000000c18087291 */ /* 0x000fe2000f8e183f */
[----:B------:R-:W-:-:S08]  /*1de0*/  SHF.L.U32 R11, R13, 0x1f, RZ ;  /* 0x0000001f0d0b7819 */ /* 0x000fd000000006ff */
[----:B------:R0:W2:Y:S01]  /*1df0*/  SYNCS.PHASECHK.TRANS64.TRYWAIT P0, [UR8], R11 ;  /* 0x0000000bff0075a7 */ /* 0x0000a20008000148 */
[----:B------:R-:W-:Y:S05]  /*1e00*/  @!P1 BRA `(.L_x_23) ;  /* 0x0000000000049947 */ /* 0x000fea0003800000 */
[----:B------:R-:W-:Y:S01]  /*1e10*/  BPT.TRAP 0x1 ;  /* 0x000000040000795c */ /* 0x000fe20000300000 */
.L_x_23:
[----:B--2---:R-:W-:Y:S05]  /*1e20*/  @P0 BRA `(.L_x_24) ;  /* 0x0000000000080947 */ /* 0x004fea0003800000 */
[----:B------:R-:W2:Y:S02]  /*1e30*/  SYNCS.PHASECHK.TRANS64.TRYWAIT P0, [UR8], R11 ;  /* 0x0000000bff0075a7 */ /* 0x000ea40008000148 */
[----:B--2---:R-:W-:Y:S05]  /*1e40*/  @!P0 BRA `(.L_x_25) ;  /* 0x00000048000c8947 */ /* 0x004fea0003800000 */
.L_x_24:
[----:B------:R-:W-:Y:S01]  /*1e50*/  UISETP.NE.AND UP0, UPT, UR5, URZ, UPT ;  /* 0x0000003f0500728c */ /* 0x000fe2000bf05270 */
[----:B------:R-:W-:Y:S01]  /*1e60*/  WARPGROUP.ARRIVE ;  /* 0x00000000000079c5 */ /* 0x000fe20000000000 */
[----:B------:R-:W-:Y:S02]  /*1e70*/  ULEA UR8, UR24, UR18, 0x7 ;  /* 0x0000001218087291 */ /* 0x000fe4000f8e383f */
[----:B------:R-:W-:Y:S02]  /*1e80*/  USEL UR6, UR6, URZ, !UP0 ;  /* 0x0000003f06067287 */ /* 0x000fe4000c000000 */
[----:B------:R-:W-:Y:S02]  /*1e90*/  ULEA UR10, UR24, UR19, 0x7 ;  /* 0x00000013180a7291 */ /* 0x000fe4000f8e383f */
[----:B------:R-:W-:Y:S01]  /*1ea0*/  UISETP.NE.U32.AND UP0, UPT, UR6, URZ, UPT ;  /* 0x0000003f0600728c */ /* 0x000fe2000bf05070 */
[----:B------:R-:W-:Y:S01]  /*1eb0*/  UMOV UR9, 0xc0000010 ;  /* 0xc000001000097882 */ /* 0x000fe20000000000 */
[----:B------:R-:W-:Y:S01]  /*1ec0*/  UMOV UR11, 0xc0000010 ;  /* 0xc0000010000b7882 */ /* 0x000fe20000000000 */
[----:B------:R-:W-:-:S08]  /*1ed0*/  UIADD3 UR4, UR4, 0x1, URZ ;  /* 0x0000000104047890 */ /* 0x000fd0000fffe03f */
[----:B------:R-:W-:Y:S01]  /*1ee0*/  QGMMA.64x64x32.F32.E4M3.E4M3 R24, gdesc[UR8], R24, UP0, gsb0 ;  /* 0x00e00000081879f3 */ /* 0x000fe2000b800818 */
[----:B------:R-:W-:-:S04]  /*1ef0*/  UISETP.NE.AND UP0, UPT, UR4, UR26, UPT ;  /* 0x0000001a0400728c */ /* 0x000fc8000bf05270 */
[----:B------:R-:W-:-:S06]  /*1f00*/  USEL UR5, URZ, 0x1, UP0 ;  /* 0x000000013f057887 */ /* 0x000fcc0008000000 */
[----:B------:R-:W-:Y:S01]  /*1f10*/  ISETP.NE.AND P0, PT, RZ, UR5, PT ;  /* 0x00000005ff007c0c */ /* 0x000fe2000bf05270 */
[----:B------:R-:W-:-:S12]  /*1f20*/  WARPGROUP.DEPBAR.LE gsb0, 0x1 ;  /* 0x00008000000079c5 */ /* 0x000fd80000010100 */
[----:B------:R-:W-:Y:S05]  /*1f30*/  @!P0 BRA `(.L_x_26) ;  /* 0x0000000000888947 */ /* 0x000fea0003800000 */
[----:B------:R-:W-:Y:S02]  /*1f40*/  WARPGROUP.DEPBAR.LE gsb0, 0x0 ;  /* 0x00008000000079c5 */ /* 0x000fe40000010000 */
[----:B------:R-:W-:-:S01]  /*1f50*/  FADD R83, R24, R83 ;  /* 0x0000005318537221 */ /* 0x000fc20000000000 */
[----:B------:R-:W-:Y:S01]  /*1f60*/  FADD R82, R25, R82 ;  /* 0x0000005219527221 */ /* 0x000fe20000000000 */
        /* <DEDUP_REMOVED lines=30> */
[----:B------:R-:W-:-:S06]  /*2150*/  UMOV UR4, URZ ;  /* 0x0000003f00047c82 */ /* 0x000fcc0008000000 */
.L_x_26:
[----:B------:R-:W-:Y:S05]  /*2160*/  @!P1 BRA `(.L_x_27) ;  /* 0x0000000000049947 */ /* 0x000fea0003800000 */
[----:B------:R-:W-:Y:S01]  /*2170*/  BPT.TRAP 0x1 ;  /* 0x000000040000795c */ /* 0x000fe20000300000 */
.L_x_27:
[----:B------:R-:W-:Y:S02]  /*2180*/  UISETP.GT.U32.AND UP0, UPT, UR13, 0x1, UPT ;  /* 0x000000010d00788c */ /* 0x000fe4000bf04070 */
[----:B------:R-:W-:-:S04]  /*2190*/  ULEA UR6, UR25, UR12, 0x3 ;  /* 0x0000000c19067291 */ /* 0x000fc8000f8e183f */
[----:B------:R-:W-:Y:S01]  /*21a0*/  UIADD3 UR6, UR6, 0x20, URZ ;  /* 0x0000002006067890 */ /* 0x000fe2000fffe03f */
[----:B------:R-:W-:-:S03]  /*21b0*/  PLOP3.LUT P0, PT, PT, PT, UP0, 0x80, 0x0 ;  /* 0x000000000000781c */ /* 0x000fc60003f0f008 */
[----:B------:R-:W-:-:S09]  /*21c0*/  UPRMT UR6, URZ, 0x654, UR6 ;  /* 0x000006543f067896 */ /* 0x000fd20008000006 */
[----:B------:R-:W-:Y:S01]  /*21d0*/  SYNCS.ARRIVE.TRANS64.RED.A1T0 RZ, [UR6], RZ ;  /* 0x000000ffffff79a7 */ /* 0x000fe20008100406 */
[----:B------:R-:W-:Y:S05]  /*21e0*/  @P0 BRA `(.L_x_28) ;  /* 0x0000000000040947 */ /* 0x000fea0003800000 */
[----:B------:R-:W-:Y:S01]  /*21f0*/  BPT.TRAP 0x1 ;  /* 0x000000040000795c */ /* 0x000fe20000300000 */
.L_x_28:
[----:B------:R-:W-:Y:S01]  /*2200*/  UIADD3 UR24, UR24, 0x1, URZ ;  /* 0x0000000118187890 */ /* 0x000fe2000fffe03f */
[C---:B------:R-:W-:Y:S01]  /*2210*/  ISETP.GT.AND P0, PT, R10.reuse, 0x1, PT ;  /* 0x000000010a00780c */ /* 0x040fe20003f04270 */
[----:B------:R-:W-:Y:S01]  /*2220*/  UIADD3 UR25, UR25, 0x1, URZ ;  /* 0x0000000119197890 */ /* 0x000fe2000fffe03f */
[----:B------:R-:W-:Y:S01]  /*2230*/  VIADD R10, R10, 0xffffffff ;  /* 0xffffffff0a0a7836 */ /* 0x000fe20000000000 */
[----:B------:R-:W-:Y:S02]  /*2240*/  UISETP.NE.AND UP0, UPT, UR24, 0x4, UPT ;  /* 0x000000041800788c */ /* 0x000fe4000bf05270 */
[----:B------:R-:W-:Y:S02]  /*2250*/  UISETP.NE.AND UP1, UPT, UR25, 0x4, UPT ;  /* 0x000000041900788c */ /* 0x000fe4000bf25270 */
[----:B------:R-:W-:Y:S02]  /*2260*/  USEL UR6, URZ, 0x1, UP0 ;  /* 0x000000013f067887 */ /* 0x000fe40008000000 */
[----:B------:R-:W-:-:S02]  /*2270*/  USEL UR24, UR24, URZ, UP0 ;  /* 0x0000003f18187287 */ /* 0x000fc40008000000 */
[----:B------:R-:W-:Y:S02]  /*2280*/  USEL UR25, UR25, URZ, UP1 ;  /* 0x0000003f19197287 */ /* 0x000fe40008800000 */
[----:B------:R-:W-:Y:S01]  /*2290*/  LOP3.LUT R13, R13, UR6, RZ, 0x3c, !PT ;  /* 0x000000060d0d7c12 */ /* 0x000fe2000f8e3cff */
[----:B------:R-:W-:Y:S01]  /*22a0*/  UMOV UR6, 0x1 ;  /* 0x0000000100067882 */ /* 0x000fe20000000000 */
[----:B------:R-:W-:Y:S08]  /*22b0*/  @P0 BRA `(.L_x_29) ;  /* 0xfffffff800b40947 */ /* 0x000ff0000383ffff */
.L_x_21:
[----:B------:R-:W-:Y:S01]  /*22c0*/  UISETP.NE.AND UP0, UPT, UR4, URZ, UPT ;  /* 0x0000003f0400728c */ /* 0x000fe2000bf05270 */
[----:B0-2---:R-:W0:Y:S03]  /*22d0*/  LDC R10, c[0x0][0x28c] ;  /* 0x0000a300ff0a7b82 */ /* 0x005e260000000800 */
[----:B------:R-:W-:-:S06]  /*22e0*/  USEL UR4, URZ, 0x1, !UP0 ;  /* 0x000000013f047887 */ /* 0x000fcc000c000000 */
[----:B------:R-:W-:-:S13]  /*22f0*/  ISETP.NE.AND P0, PT, RZ, UR4, PT ;  /* 0x00000004ff007c0c */ /* 0x000fda000bf05270 */
[----:B------:R-:W-:Y:S05]  /*2300*/  @!P0 BRA `(.L_x_30) ;  /* 0x0000000000848947 */ /* 0x000fea0003800000 */
[----:B------:R-:W-:Y:S02]  /*2310*/  WARPGROUP.DEPBAR.LE gsb0, 0x0 ;  /* 0x00008000000079c5 */ /* 0x000fe40000010000 */
[----:B------:R-:W-:Y:S01]  /*2320*/  FADD R83, R24, R83 ;  /* 0x0000005318537221 */ /* 0x000fe20000000000 */
        /* <DEDUP_REMOVED lines=30> */
[----:B------:R-:W-:-:S07]  /*2510*/  FADD R20, R20, R55 ;  /* 0x0000003714147221 */ /* 0x000fce0000000000 */
.L_x_30:
[----:B0-----:R-:W-:Y:S01]  /*2520*/  ISETP.GE.AND P0, PT, R10, 0x1, PT ;  /* 0x000000010a00780c */ /* 0x001fe20003f06270 */
[----:B------:R0:W-:Y:S01]  /*2530*/  SYNCS.ARRIVE.TRANS64.A1T0 RZ, [R85+UR33], RZ ;  /* 0x000000ff55ff79a7 */ /* 0x0001e20008100021 */
[----:B------:R-:W-:-:S11]  /*2540*/  WARPGROUP.DEPBAR.LE gsb0, 0x0 ;  /* 0x00008000000079c5 */ /* 0x000fd60000010000 */
[----:B------:R-:W-:Y:S05]  /*2550*/  @!P0 BRA `(.L_x_31) ;  /* 0x0000000000388947 */ /* 0x000fea0003800000 */
[----:B------:R-:W-:-:S06]  /*2560*/  UISETP.NE.AND UP0, UPT, UR31, 0x3, UPT ;  /* 0x000000031f00788c */ /* 0x000fcc000bf05270 */
[----:B------:R-:W-:-:S13]  /*2570*/  PLOP3.LUT P0, PT, PT, PT, UP0, 0x80, 0x0 ;  /* 0x000000000000781c */ /* 0x000fda0003f0f008 */
[----:B------:R-:W-:Y:S05]  /*2580*/  @!P0 BRA `(.L_x_32) ;  /* 0x0000000000048947 */ /* 0x000fea0003800000 */
[----:B------:R-:W-:Y:S01]  /*2590*/  BPT.TRAP 0x1 ;  /* 0x000000040000795c */ /* 0x000fe20000300000 */
.L_x_32:
[----:B------:R-:W-:Y:S02]  /*25a0*/  UIADD3 UR4, UR16, UR15, URZ ;  /* 0x0000000f10047290 */ /* 0x000fe4000fffe03f */
[----:B------:R-:W-:Y:S02]  /*25b0*/  UISETP.GT.U32.AND UP0, UPT, UR13, 0x1, UPT ;  /* 0x000000010d00788c */ /* 0x000fe4000bf04070 */
[----:B------:R-:W-:-:S04]  /*25c0*/  USHF.L.U32 UR4, UR4, 0x3, URZ ;  /* 0x0000000304047899 */ /* 0x000fc8000800063f */
[----:B------:R-:W-:Y:S01]  /*25d0*/  ULOP3.LUT UR4, UR4, 0x18, URZ, 0xc0, !UPT ;  /* 0x0000001804047892 */ /* 0x000fe2000f8ec03f */
[----:B------:R-:W-:-:S03]  /*25e0*/  PLOP3.LUT P0, PT, PT, PT, UP0, 0x80, 0x0 ;  /* 0x000000000000781c */ /* 0x000fc60003f0f008 */
[----:B------:R-:W-:-:S04]  /*25f0*/  UIADD3 UR4, UR12, 0x20, UR4 ;  /* 0x000000200c047890 */ /* 0x000fc8000fffe004 */
[----:B------:R-:W-:-:S09]  /*2600*/  UPRMT UR4, URZ, 0x654, UR4 ;  /* 0x000006543f047896 */ /* 0x000fd20008000004 */
[----:B------:R-:W-:Y:S01]  /*2610*/  SYNCS.ARRIVE.TRANS64.RED.A1T0 RZ, [UR4], RZ ;  /* 0x000000ffffff79a7 */ /* 0x000fe20008100404 */
[----:B------:R-:W-:Y:S05]  /*2620*/  @P0 BRA `(.L_x_31) ;  /* 0x0000000000040947 */ /* 0x000fea0003800000 */
[----:B------:R-:W-:Y:S01]  /*2630*/  BPT.TRAP 0x1 ;  /* 0x000000040000795c */ /* 0x000fe20000300000 */
.L_x_31:
[----:B------:R-:W-:Y:S01]  /*2640*/  SHF.L.U32 R10, R84, 0x1f, RZ ;  /* 0x0000001f540a7819 */ /* 0x000fe200000006ff */
[----:B------:R-:W2:Y:S01]  /*2650*/  LDC R25, c[0x0][0x288] ;  /* 0x0000a200ff197b82 */ /* 0x000ea20000000800 */
[----:B------:R-:W-:Y:S02]  /*2660*/  IMAD.SHL.U32 R24, R2, 0x40, RZ ;  /* 0x0000004002187824 */ /* 0x000fe400078e00ff */
[----:B------:R-:W3:Y:S02]  /*2670*/  SYNCS.PHASECHK.TRANS64.TRYWAIT P0, [R15+URZ+0x8], R10 ;  /* 0x0000080a0f0075a7 */ /* 0x000ee4000800017f */
[----:B---3--:R-:W-:Y:S05]  /*2680*/  @!P0 BRA `(.L_x_33) ;  /* 0x0000004000148947 */ /* 0x008fea0003800000 */
.L_x_127:
[----:B------:R-:W-:Y:S01]  /*2690*/  ULDC UR4, c[0x0][0x284] ;  /* 0x0000a10000047ab9 */ /* 0x000fe20000000800 */
[----:B------:R-:W-:Y:S01]  /*26a0*/  IMAD.SHL.U32 R28, R3, 0x40, RZ ;  /* 0x00000040031c7824 */ /* 0x000fe200078e00ff */
[----:B------:R-:W-:-:S04]  /*26b0*/  ISETP.GE.AND P0, PT, R24, UR4, PT ;  /* 0x0000000418007c0c */ /* 0x000fc8000bf06270 */
[----:B--2---:R-:W-:-:S13]  /*26c0*/  ISETP.GE.OR P0, PT, R28, R25, P0 ;  /* 0x000000191c00720c */ /* 0x004fda0000706670 */
[----:B------:R-:W-:Y:S05]  /*26d0*/  @P0 BRA `(.L_x_34) ;  /* 0x0000002400d00947 */ /* 0x000fea0003800000 */
[----:B------:R-:W2:Y:S01]  /*26e0*/  LDC.64 R16, c[0x0][0x5c8] ;  /* 0x00017200ff107b82 */ /* 0x000ea20000000a00 */
[----:B------:R-:W-:Y:S01]  /*26f0*/  IMAD.SHL.U32 R12, R14, 0x2, RZ ;  /* 0x000000020e0c7824 */ /* 0x000fe200078e00ff */
[----:B------:R-:W-:Y:S01]  /*2700*/  SHF.R.S32.HI R30, RZ, 0x1f, R4 ;  /* 0x0000001fff1e7819 */ /* 0x000fe20000011404 */
[----:B------:R-:W-:Y:S01]  /*2710*/  ULDC.64 UR4, c[0x0][0x5d0] ;  /* 0x0001740000047ab9 */ /* 0x000fe20000000a00 */
[----:B------:R-:W-:Y:S01]  /*2720*/  IMAD.WIDE R26, R2, 0x40, R8 ;  /* 0x00000040021a7825 */ /* 0x000fe200078e0208 */
[----:B------:R-:W-:Y:S01]  /*2730*/  SHF.R.S32.HI R29, RZ, 0x1f, R28 ;  /* 0x0000001fff1d7819 */ /* 0x000fe2000001141c */
[----:B------:R-:W-:Y:S01]  /*2740*/  BSSY B0, `(.L_x_34) ;  /* 0x000026d000007945 */ /* 0x000fe20003800000 */
[----:B------:R-:W-:Y:S01]  /*2750*/  SHF.R.S32.HI R13, RZ, 0x1f, R12 ;  /* 0x0000001fff0d7819 */ /* 0x000fe2000001140c */
[----:B------:R-:W-:Y:S02]  /*2760*/  IMAD R3, R30, UR4, RZ ;  /* 0x000000041e037c24 */ /* 0x000fe4000f8e02ff */
[----:B------:R-:W-:-:S02]  /*2770*/  IMAD R25, R14, -0x2, R25 ;  /* 0xfffffffe0e197824 */ /* 0x000fc400078e0219 */
[----:B---3--:R-:W-:-:S04]  /*2780*/  IMAD.WIDE.U32 R10, R4, UR4, R12 ;  /* 0x00000004040a7c25 */ /* 0x008fc8000f8e000c */
[----:B------:R-:W-:Y:S01]  /*2790*/  IMAD R3, R4, UR5, R3 ;  /* 0x0000000504037c24 */ /* 0x000fe2000f8e0203 */
[----:B------:R-:W-:Y:S01]  /*27a0*/  IADD3 R2, P0, R28, R10, RZ ;  /* 0x0000000a1c027210 */ /* 0x000fe20007f1e0ff */
[----:B------:R-:W-:Y:S01]  /*27b0*/  ULDC.64 UR4, c[0x0][0x5c0] ;  /* 0x0001700000047ab9 */ /* 0x000fe20000000a00 */
[----:B------:R-:W-:Y:S02]  /*27c0*/  IMAD.IADD R24, R19, 0x1, -R24 ;  /* 0x0000000113187824 */ /* 0x000fe400078e0a18 */
[----:B------:R-:W-:Y:S01]  /*27d0*/  IADD3.X R3, R29, R11, R3, P0, !PT ;  /* 0x0000000b1d037210 */ /* 0x000fe200007fe403 */
[----:B------:R-:W-:Y:S02]  /*27e0*/  IMAD.IADD R25, R25, 0x1, -R28 ;  /* 0x0000000119197824 */ /* 0x000fe400078e0a1c */
[-C--:B--2---:R-:W-:Y:S02]  /*27f0*/  IMAD R10, R27, R16.reuse, RZ ;  /* 0x000000101b0a7224 */ /* 0x084fe400078e02ff */
[----:B------:R-:W-:-:S04]  /*2800*/  IMAD.WIDE.U32 R2, R26, R16, R2 ;  /* 0x000000101a027225 */ /* 0x000fc800078e0002 */
[----:B------:R-:W-:Y:S01]  /*2810*/  IMAD R11, R26, R17, R10 ;  /* 0x000000111a0b7224 */ /* 0x000fe200078e020a */
[----:B------:R-:W-:Y:S02]  /*2820*/  LEA R10, P0, R16, R2, 0x3 ;  /* 0x00000002100a7211 */ /* 0x000fe400078018ff */
[----:B------:R-:W-:Y:S01]  /*2830*/  IADD3 R2, P1, R2, UR4, RZ ;  /* 0x0000000402027c10 */ /* 0x000fe2000ff3e0ff */
[----:B------:R-:W-:Y:S01]  /*2840*/  IMAD.IADD R3, R3, 0x1, R11 ;  /* 0x0000000103037824 */ /* 0x000fe200078e020b */
[----:B------:R-:W-:-:S04]  /*2850*/  IADD3 R10, P2, R10, UR4, RZ ;  /* 0x000000040a0a7c10 */ /* 0x000fc8000ff5e0ff */
[----:B------:R-:W-:Y:S02]  /*2860*/  LEA.HI.X R11, R16, R3, R17, 0x3, P0 ;  /* 0x00000003100b7211 */ /* 0x000fe400000f1c11 */
[----:B-1---5:R-:W-:Y:S02]  /*2870*/  FSETP.NEU.AND P0, PT, R7, RZ, PT ;  /* 0x000000ff0700720b */ /* 0x022fe40003f0d000 */
[----:B------:R-:W-:Y:S02]  /*2880*/  IADD3.X R3, R3, UR5, RZ, P1, !PT ;  /* 0x0000000503037c10 */ /* 0x000fe40008ffe4ff */
[----:B------:R-:W-:-:S09]  /*2890*/  IADD3.X R11, R11, UR5, RZ, P2, !PT ;  /* 0x000000050b0b7c10 */ /* 0x000fd200097fe4ff */
[----:B------:R-:W-:Y:S05]  /*28a0*/  @!P0 BRA `(.L_x_35) ;  /* 0x0000001c00188947 */ /* 0x000fea0003800000 */
[----:B------:R-:W-:Y:S01]  /*28b0*/  ULDC.64 UR4, c[0x0][0x5b8] ;  /* 0x00016e0000047ab9 */ /* 0x000fe20000000a00 */
[----:B------:R-:W-:Y:S01]  /*28c0*/  ULDC.64 UR8, c[0x0][0x5a8] ;  /* 0x00016a0000087ab9 */ /* 0x000fe20000000a00 */
[----:B------:R-:W-:Y:S01]  /*28d0*/  IMAD.WIDE.U32 R12, R4, UR4, R12 ;  /* 0x00000004040c7c25 */ /* 0x000fe2000f8e000c */
[----:B------:R-:W-:Y:S03]  /*28e0*/  BSSY B1, `(.L_x_36) ;  /* 0x0000010000017945 */ /* 0x000fe60003800000 */
[----:B------:R-:W-:Y:S01]  /*28f0*/  IMAD R17, R30, UR4, RZ ;  /* 0x000000041e117c24 */ /* 0x000fe2000f8e02ff */
[----:B------:R-:W-:-:S03]  /*2900*/  IADD3 R16, P0, R28, R12, RZ ;  /* 0x0000000c1c107210 */ /* 0x000fc60007f1e0ff */
[----:B------:R-:W-:Y:S01]  /*2910*/  IMAD R17, R4, UR5, R17 ;  /* 0x0000000504117c24 */ /* 0x000fe2000f8e0211 */
[----:B------:R-:W-:Y:S01]  /*2920*/  ULDC.64 UR4, c[0x0][0x5b0] ;  /* 0x00016c0000047ab9 */ /* 0x000fe20000000a00 */
[----:B------:R-:W-:-:S03]  /*2930*/  PRMT R4, RZ, 0x7610, R4 ;  /* 0x00007610ff047816 */ /* 0x000fc60000000004 */
[----:B------:R-:W-:Y:S01]  /*2940*/  IADD3.X R17, R29, R13, R17, P0, !PT ;  /* 0x0000000d1d117210 */ /* 0x000fe200007fe411 */
[----:B------:R-:W-:Y:S01]  /*2950*/  IMAD R29, R27, UR4, RZ ;  /* 0x000000041b1d7c24 */ /* 0x000fe2000f8e02ff */
[----:B------:R-:W-:Y:S01]  /*2960*/  ISETP.GE.AND P0, PT, R25, 0x1, PT ;  /* 0x000000011900780c */ /* 0x000fe20003f06270 */
[----:B------:R-:W-:-:S03]  /*2970*/  IMAD.WIDE.U32 R12, R26, UR4, R16 ;  /* 0x000000041a0c7c25 */ /* 0x000fc6000f8e0010 */
[----:B------:R-:W-:Y:S01]  /*2980*/  ISETP.LT.OR P2, PT, R24, 0x1, !P0 ;  /* 0x000000011800780c */ /* 0x000fe20004741670 */
[----:B------:R-:W-:Y:S01]  /*2990*/  IMAD R29, R26, UR5, R29 ;  /* 0x000000051a1d7c24 */ /* 0x000fe2000f8e021d */
[----:B------:R-:W-:-:S04]  /*29a0*/  IADD3 R12, P1, R12, UR8, RZ ;  /* 0x000000080c0c7c10 */ /* 0x000fc8000ff3e0ff */
[----:B------:R-:W-:-:S07]  /*29b0*/  IADD3.X R13, R13, UR9, R29, P1, !PT ;  /* 0x000000090d0d7c10 */ /* 0x000fce0008ffe41d */
[----:B------:R-:W-:Y:S05]  /*29c0*/  @P2 BRA `(.L_x_37) ;  /* 0x0000000000042947 */ /* 0x000fea0003800000 */
[----:B------:R1:W5:Y:S02]  /*29d0*/  LDG.E.U8 R4, desc[UR22][R12.64] ;  /* 0x000000160c047981 */ /* 0x000364000c1e1100 */
.L_x_37:
[----:B------:R-:W-:Y:S05]  /*29e0*/  BSYNC B1 ;  /* 0x0000000000017941 */ /* 0x000fea0003800000 */
.L_x_36:
[----:B-----5:R-:W-:Y:S01]  /*29f0*/  LOP3.LUT R4, R4, 0xff, RZ, 0xc0, !PT ;  /* 0x000000ff04047812 */ /* 0x020fe200078ec0ff */
[----:B------:R-:W-:Y:S01]  /*2a00*/  BSSY B1, `(.L_x_38) ;  /* 0x000000c000017945 */ /* 0x000fe20003800000 */
[----:B------:R-:W-:Y:S02]  /*2a10*/  ISETP.GE.AND P1, PT, R25, 0x2, PT ;  /* 0x000000021900780c */ /* 0x000fe40003f26270 */
[----:B------:R-:W-:Y:S02]  /*2a20*/  F2FP.F16.E4M3.UNPACK_B R4, R4 ;  /* 0x00000004ff04723e */ /* 0x000fe400020006ff */
[----:B------:R-:W-:-:S03]  /*2a30*/  ISETP.LT.OR P3, PT, R24, 0x1, !P1 ;  /* 0x000000011800780c */ /* 0x000fc60004f61670 */
[----:B------:R-:W-:-:S05]  /*2a40*/  HADD2.F32 R4, -RZ, R4.H0_H0 ;  /* 0x20000004ff047230 */ /* 0x000fca0000004100 */
[----:B------:R-:W-:-:S04]  /*2a50*/  FMUL R4, R4, R7 ;  /* 0x0000000704047220 */ /* 0x000fc80000400000 */
[----:B------:R-:W-:-:S05]  /*2a60*/  FFMA R4, R83, R6, R4 ;  /* 0x0000000653047223 */ /* 0x000fca0000000004 */
[----:B------:R-:W-:Y:S02]  /*2a70*/  F2FP.SATFINITE.E4M3.F32.PACK_AB_MERGE_C R29, RZ, R4, RZ ;  /* 0x00000004ff1d723e */ /* 0x000fe400048070ff */
[----:B------:R-:W-:-:S03]  /*2a80*/  PRMT R4, RZ, 0x7610, R4 ;  /* 0x00007610ff047816 */ /* 0x000fc60000000004 */
[----:B------:R2:W-:Y:S01]  /*2a90*/  @!P2 STG.E.U8 desc[UR22][R2.64], R29 ;  /* 0x0000001d0200a986 */ /* 0x0005e2000c101116 */
[----:B------:R-:W-:Y:S05]  /*2aa0*/  @P3 BRA `(.L_x_39) ;  /* 0x0000000000043947 */ /* 0x000fea0003800000 */
[----:B------:R3:W5:Y:S02]  /*2ab0*/  LDG.E.U8 R4, desc[UR22][R12.64+0x1] ;  /* 0x000001160c047981 */ /* 0x000764000c1e1100 */
.L_x_39:
[----:B------:R-:W-:Y:S05]  /*2ac0*/  BSYNC B1 ;  /* 0x0000000000017941 */ /* 0x000fea0003800000 */
.L_x_38:
[----:B-----5:R-:W-:Y:S01]  /*2ad0*/  LOP3.LUT R4, R4, 0xff, RZ, 0xc0, !PT ;  /* 0x000000ff04047812 */ /* 0x020fe200078ec0ff */
[----:B------:R-:W-:Y:S01]  /*2ae0*/  BSSY B1, `(.L_x_40) ;  /* 0x0000012000017945 */ /* 0x000fe20003800000 */
[----:B--2---:R-:W-:Y:S02]  /*2af0*/  IADD3 R29, P2, R26, 0x8, RZ ;  /* 0x000000081a1d7810 */ /* 0x004fe40007f5e0ff */
[----:B------:R-:W-:Y:S02]  /*2b00*/  F2FP.F16.E4M3.UNPACK_B R4, R4 ;  /* 0x00000004ff04723e */ /* 0x000fe400020006ff */
[----:B------:R-:W-:Y:S01]  /*2b10*/  ISETP.LT.OR P0, PT, R24, 0x9, !P0 ;  /* 0x000000091800780c */ /* 0x000fe20004701670 */
[----:B------:R-:W-:Y:S02]  /*2b20*/  IMAD.X R26, RZ, RZ, R27, P2 ;  /* 0x000000ffff1a7224 */ /* 0x000fe400010e061b */
[----:B------:R-:W-:Y:S02]  /*2b30*/  HADD2.F32 R4, -RZ, R4.H0_H0 ;  /* 0x20000004ff047230 */ /* 0x000fe40000004100 */
[----:B------:R-:W-:-:S02]  /*2b40*/  IMAD R26, R26, UR4, RZ ;  /* 0x000000041a1a7c24 */ /* 0x000fc4000f8e02ff */
[----:B------:R-:W-:-:S04]  /*2b50*/  IMAD.WIDE.U32 R16, R29, UR4, R16 ;  /* 0x000000041d107c25 */ /* 0x000fc8000f8e0010 */
[----:B------:R-:W-:Y:S01]  /*2b60*/  FMUL R27, R4, R7 ;  /* 0x00000007041b7220 */ /* 0x000fe20000400000 */
[----:B------:R-:W-:Y:S01]  /*2b70*/  PRMT R4, RZ, 0x7610, R4 ;  /* 0x00007610ff047816 */ /* 0x000fe20000000004 */
[----:B------:R-:W-:Y:S02]  /*2b80*/  IMAD R29, R29, UR5, R26 ;  /* 0x000000051d1d7c24 */ /* 0x000fe4000f8e021a */
[----:B------:R-:W-:Y:S01]  /*2b90*/  FFMA R27, R82, R6, R27 ;  /* 0x00000006521b7223 */ /* 0x000fe2000000001b */
[----:B------:R-:W-:-:S04]  /*2ba0*/  IADD3 R16, P2, R16, UR8, RZ ;  /* 0x0000000810107c10 */ /* 0x000fc8000ff5e0ff */
[----:B------:R-:W-:Y:S02]  /*2bb0*/  F2FP.SATFINITE.E4M3.F32.PACK_AB_MERGE_C R27, RZ, R27, RZ ;  /* 0x0000001bff1b723e */ /* 0x000fe400048070ff */
[----:B------:R-:W-:-:S03]  /*2bc0*/  IADD3.X R17, R17, UR9, R29, P2, !PT ;  /* 0x0000000911117c10 */ /* 0x000fc600097fe41d */
[----:B------:R2:W-:Y:S01]  /*2bd0*/  @!P3 STG.E.U8 desc[UR22][R2.64+0x1], R27 ;  /* 0x0000011b0200b986 */ /* 0x0005e2000c101116 */
[----:B------:R-:W-:Y:S05]  /*2be0*/  @P0 BRA `(.L_x_41) ;  /* 0x0000000000040947 */ /* 0x000fea0003800000 */
[----:B------:R4:W5:Y:S02]  /*2bf0*/  LDG.E.U8 R4, desc[UR22][R16.64] ;  /* 0x0000001610047981 */ /* 0x000964000c1e1100 */
.L_x_41:
[----:B------:R-:W-:Y:S05]  /*2c00*/  BSYNC B1 ;  /* 0x0000000000017941 */ /* 0x000fea0003800000 */
.L_x_40:
[----:B-----5:R-:W-:Y:S01]  /*2c10*/  LOP3.LUT R4, R4, 0xff, RZ, 0xc0, !PT ;  /* 0x000000ff04047812 */ /* 0x020fe200078ec0ff */
[----:B------:R-:W-:Y:S01]  /*2c20*/  BSSY B1, `(.L_x_42) ;  /* 0x000000b000017945 */ /* 0x000fe20003800000 */
[----:B------:R-:W-:Y:S02]  /*2c30*/  ISETP.LT.OR P1, PT, R24, 0x9, !P1 ;  /* 0x000000091800780c */ /* 0x000fe40004f21670 */
[----:B------:R-:W-:-:S05]  /*2c40*/  F2FP.F16.E4M3.UNPACK_B R4, R4 ;  /* 0x00000004ff04723e */ /* 0x000fca00020006ff */
[----:B------:R-:W-:-:S05]  /*2c50*/  HADD2.F32 R4, -RZ, R4.H0_H0 ;  /* 0x20000004ff047230 */ /* 0x000fca0000004100 */
[----:B------:R-:W-:-:S04]  /*2c60*/  FMUL R4, R4, R7 ;  /* 0x0000000704047220 */ /* 0x000fc80000400000 */
[----:B------:R-:W-:-:S05]  /*2c70*/  FFMA R4, R81, R6, R4 ;  /* 0x0000000651047223 */ /* 0x000fca0000000004 */
[----:B--2---:R-:W-:Y:S02]  /*2c80*/  F2FP.SATFINITE.E4M3.F32.PACK_AB_MERGE_C R27, RZ, R4, RZ ;  /* 0x00000004ff1b723e */ /* 0x004fe400048070ff */
[----:B------:R-:W-:-:S03]  /*2c90*/  PRMT R4, RZ, 0x7610, R4 ;  /* 0x00007610ff047816 */ /* 0x000fc60000000004 */
[----:B------:R2:W-:Y:S01]  /*2ca0*/  @!P0 STG.E.U8 desc[UR22][R10.64], R27 ;  /* 0x0000001b0a008986 */ /* 0x0005e2000c101116 */
[----:B------:R-:W-:Y:S05]  /*2cb0*/  @P1 BRA `(.L_x_43) ;  /* 0x0000000000041947 */ /* 0x000fea0003800000 */
[----:B------:R0:W5:Y:S02]  /*2cc0*/  LDG.E.U8 R4, desc[UR22][R16.64+0x1] ;  /* 0x0000011610047981 */ /* 0x000164000c1e1100 */
.L_x_43:
[----:B------:R-:W-:Y:S05]  /*2cd0*/  BSYNC B1 ;  /* 0x0000000000017941 */ /* 0x000fea0003800000 */
.L_x_42:
[----:B-----5:R-:W-:Y:S01]  /*2ce0*/  LOP3.LUT R4, R4, 0xff, RZ, 0xc0, !PT ;  /* 0x000000ff04047812 */ /* 0x020fe200078ec0ff */
[----:B------:R-:W-:Y:S01]  /*2cf0*/  BSSY B1, `(.L_x_44) ;  /* 0x000000c000017945 */ /* 0x000fe20003800000 */
[----:B------:R-:W-:Y:S02]  /*2d00*/  ISETP.GE.AND P0, PT, R25, 0x9, PT ;  /* 0x000000091900780c */ /* 0x000fe40003f06270 */
[----:B------:R-:W-:Y:S02]  /*2d10*/  F2FP.F16.E4M3.UNPACK_B R4, R4 ;  /* 0x00000004ff04723e */ /* 0x000fe400020006ff */
[----:B------:R-:W-:-:S03]  /*2d20*/  ISETP.LT.OR P2, PT, R24, 0x1, !P0 ;  /* 0x000000011800780c */ /* 0x000fc60004741670 */
[----:B------:R-:W-:-:S05]  /*2d30*/  HADD2.F32 R4, -RZ, R4.H0_H0 ;  /* 0x20000004ff047230 */ /* 0x000fca0000004100 */
[----:B--2---:R-:W-:Y:S01]  /*2d40*/  FMUL R27, R4, R7 ;  /* 0x00000007041b7220 */ /* 0x004fe20000400000 */
[----:B------:R-:W-:-:S03]  /*2d50*/  PRMT R4, RZ, 0x7610, R4 ;  /* 0x00007610ff047816 */ /* 0x000fc60000000004 */
[----:B------:R-:W-:-:S05]  /*2d60*/  FFMA R27, R80, R6, R27 ;  /* 0x00000006501b7223 */ /* 0x000fca000000001b */
[----:B------:R-:W-:-:S05]  /*2d70*/  F2FP.SATFINITE.E4M3.F32.PACK_AB_MERGE_C R27, RZ, R27, RZ ;  /* 0x0000001bff1b723e */ /* 0x000fca00048070ff */
[----:B------:R2:W-:Y:S01]  /*2d80*/  @!P1 STG.E.U8 desc[UR22][R10.64+0x1], R27 ;  /* 0x0000011b0a009986 */ /* 0x0005e2000c101116 */
[----:B------:R-:W-:Y:S05]  /*2d90*/  @P2 BRA `(.L_x_45) ;  /* 0x0000000000042947 */ /* 0x000fea0003800000 */
[----:B------:R0:W5:Y:S02]  /*2da0*/  LDG.E.U8 R4, desc[UR22][R12.64+0x8] ;  /* 0x000008160c047981 */ /* 0x000164000c1e1100 */
.L_x_45:
[----:B------:R-:W-:Y:S05]  /*2db0*/  BSYNC B1 ;  /* 0x0000000000017941 */ /* 0x000fea0003800000 */
.L_x_44:
        /* <DEDUP_REMOVED lines=13> */
.L_x_47:
[----:B------:R-:W-:Y:S05]  /*2e90*/  BSYNC B1 ;  /* 0x0000000000017941 */ /* 0x000fea0003800000 */
.L_x_46:
[----:B-----5:R-:W-:Y:S01]  /*2ea0*/  LOP3.LUT R4, R4, 0xff, RZ, 0xc0, !PT ;  /* 0x000000ff04047812 */ /* 0x020fe200078ec0ff */
[----:B------:R-:W-:Y:S01]  /*2eb0*/  BSSY B1, `(.L_x_48) ;  /* 0x000000b000017945 */ /* 0x000fe20003800000 */
[----:B------:R-:W-:Y:S02]  /*2ec0*/  ISETP.LT.OR P0, PT, R24, 0x9, !P0 ;  /* 0x000000091800780c */ /* 0x000fe40004701670 */
[----:B------:R-:W-:-:S05]  /*2ed0*/  F2FP.F16.E4M3.UNPACK_B R4, R4 ;  /* 0x00000004ff04723e */ /* 0x000fca00020006ff */
        /* <DEDUP_REMOVED lines=8> */
.L_x_49:
[----:B------:R-:W-:Y:S05]  /*2f60*/  BSYNC B1 ;  /* 0x0000000000017941 */ /* 0x000fea0003800000 */
.L_x_48:
        /* <DEDUP_REMOVED lines=12> */
.L_x_51:
[----:B------:R-:W-:Y:S05]  /*3030*/  BSYNC B1 ;  /* 0x0000000000017941 */ /* 0x000fea0003800000 */
.L_x_50:
        /* <DEDUP_REMOVED lines=13> */
.L_x_53:
[----:B------:R-:W-:Y:S05]  /*3110*/  BSYNC B1 ;  /* 0x0000000000017941 */ /* 0x000fea0003800000 */
.L_x_52:
        /* <DEDUP_REMOVED lines=13> */
.L_x_55:
[----:B------:R-:W-:Y:S05]  /*31f0*/  BSYNC B1 ;  /* 0x0000000000017941 */ /* 0x000fea0003800000 */
.L_x_54:
        /* <DEDUP_REMOVED lines=12> */
.L_x_57:
[----:B------:R-:W-:Y:S05]  /*32c0*/  BSYNC B1 ;  /* 0x0000000000017941 */ /* 0x000fea0003800000 */
.L_x_56:
        /* <DEDUP_REMOVED lines=12> */
.L_x_59:
[----:B------:R-:W-:Y:S05]  /*3390*/  BSYNC B1 ;  /* 0x0000000000017941 */ /* 0x000fea0003800000 */
.L_x_58:
        /* <DEDUP_REMOVED lines=13> */
.L_x_61:
[----:B------:R-:W-:Y:S05]  /*3470*/  BSYNC B1 ;  /* 0x0000000000017941 */ /* 0x000fea0003800000 */
.L_x_60:
        /* <DEDUP_REMOVED lines=13> */
.L_x_63:
[----:B------:R-:W-:Y:S05]  /*3550*/  BSYNC B1 ;  /* 0x0000000000017941 */ /* 0x000fea0003800000 */
.L_x_62:
        /* <DEDUP_REMOVED lines=12> */
.L_x_65:
[----:B------:R-:W-:Y:S05]  /*3620*/  BSYNC B1 ;  /* 0x0000000000017941 */ /* 0x000fea0003800000 */
.L_x_64:
        /* <DEDUP_REMOVED lines=12> */
.L_x_67:
[----:B------:R-:W-:Y:S05]  /*36f0*/  BSYNC B1 ;  /* 0x0000000000017941 */ /* 0x000fea0003800000 */
.L_x_66:
        /* <DEDUP_REMOVED lines=13> */
.L_x_69:
[----:B------:R-:W-:Y:S05]  /*37d0*/  BSYNC B1 ;  /* 0x0000000000017941 */ /* 0x000fea0003800000 */
.L_x_68:
        /* <DEDUP_REMOVED lines=13> */
.L_x_71:
[----:B------:R-:W-:Y:S05]  /*38b0*/  BSYNC B1 ;  /* 0x0000000000017941 */ /* 0x000fea0003800000 */
.L_x_70:
        /* <DEDUP_REMOVED lines=12> */
.L_x_73:
[----:B------:R-:W-:Y:S05]  /*3980*/  BSYNC B1 ;  /* 0x0000000000017941 */ /* 0x000fea0003800000 */
.L_x_72:
        /* <DEDUP_REMOVED lines=12> */
.L_x_75:
[----:B------:R-:W-:Y:S05]  /*3a50*/  BSYNC B1 ;  /* 0x0000000000017941 */ /* 0x000fea0003800000 */
.L_x_74:
        /* <DEDUP_REMOVED lines=13> */
.L_x_77:
[----:B------:R-:W-:Y:S05]  /*3b30*/  BSYNC B1 ;  /* 0x0000000000017941 */ /* 0x000fea0003800000 */
.L_x_76:
        /* <DEDUP_REMOVED lines=13> */
.L_x_79:
[----:B------:R-:W-:Y:S05]  /*3c10*/  BSYNC B1 ;  /* 0x0000000000017941 */ /* 0x000fea0003800000 */
.L_x_78:
        /* <DEDUP_REMOVED lines=12> */
.L_x_81:
[----:B------:R-:W-:Y:S05]  /*3ce0*/  BSYNC B1 ;  /* 0x0000000000017941 */ /* 0x000fea0003800000 */
.L_x_80:
        /* <DEDUP_REMOVED lines=12> */
.L_x_83:
[----:B------:R-:W-:Y:S05]  /*3db0*/  BSYNC B1 ;  /* 0x0000000000017941 */ /* 0x000fea0003800000 */
.L_x_82:
        /* <DEDUP_REMOVED lines=13> */
.L_x_85:
[----:B------:R-:W-:Y:S05]  /*3e90*/  BSYNC B1 ;  /* 0x0000000000017941 */ /* 0x000fea0003800000 */
.L_x_84:
        /* <DEDUP_REMOVED lines=13> */
.L_x_87:
[----:B------:R-:W-:Y:S05]  /*3f70*/  BSYNC B1 ;  /* 0x0000000000017941 */ /* 0x000fea0003800000 */
.L_x_86:
        /* <DEDUP_REMOVED lines=12> */
.L_x_89:
[----:B------:R-:W-:Y:S05]  /*4040*/  BSYNC B1 ;  /* 0x0000000000017941 */ /* 0x000fea0003800000 */
.L_x_88:
        /* <DEDUP_REMOVED lines=12> */
.L_x_91:
[----:B------:R-:W-:Y:S05]  /*4110*/  BSYNC B1 ;  /* 0x0000000000017941 */ /* 0x000fea0003800000 */
.L_x_90:
        /* <DEDUP_REMOVED lines=13> */
.L_x_93:
[----:B------:R-:W-:Y:S05]  /*41f0*/  BSYNC B1 ;  /* 0x0000000000017941 */ /* 0x000fea0003800000 */
.L_x_92:
        /* <DEDUP_REMOVED lines=13> */
.L_x_95:
[----:B------:R-:W-:Y:S05]  /*42d0*/  BSYNC B1 ;  /* 0x0000000000017941 */ /* 0x000fea0003800000 */
.L_x_94:
[----:B-----5:R-:W-:Y:S01]  /*42e0*/  LOP3.LUT R4, R4, 0xff, RZ, 0xc0, !PT ;  /* 0x000000ff04047812 */ /* 0x020fe200078ec0ff */
[----:B------:R-:W-:Y:S01]  /*42f0*/  BSSY B1, `(.L_x_96) ;  /* 0x000000b000017945 */ /* 0x000fe20003800000 */
[----:B------:R-:W-:Y:S02]  /*4300*/  ISETP.LT.OR P0, PT, R24, 0x9, !P0 ;  /* 0x000000091800780c */ /* 0x000fe40004701670 */
[----:B------:R-:W-:-:S05]  /*4310*/  F2FP.F16.E4M3.UNPACK_B R4, R4 ;  /* 0x00000004ff04723e */ /* 0x000fca00020006ff */
[----:B------:R-:W-:-:S05]  /*4320*/  HADD2.F32 R4, -RZ, R4.H0_H0 ;  /* 0x20000004ff047230 */ /* 0x000fca0000004100 */
[----:B01-3--:R-:W-:Y:S01]  /*4330*/  FMUL R13, R4, R7 ;  /* 0x00000007040d7220 */ /* 0x00bfe20000400000 */
[----:B------:R-:W-:-:S03]  /*4340*/  PRMT R4, RZ, 0x7610, R4 ;  /* 0x00007610ff047816 */ /* 0x000fc60000000004 */
[----:B------:R-:W-:-:S05]  /*4350*/  FFMA R13, R22, R6, R13 ;  /* 0x00000006160d7223 */ /* 0x000fca000000000d */
[----:B------:R-:W-:-:S05]  /*4360*/  F2FP.SATFINITE.E4M3.F32.PACK_AB_MERGE_C R13, RZ, R13, RZ ;  /* 0x0000000dff0d723e */ /* 0x000fca00048070ff */
[----:B------:R0:W-:Y:S01]  /*4370*/  @!P3 STG.E.U8 desc[UR22][R2.64+0x39], R13 ;  /* 0x0000390d0200b986 */ /* 0x0001e2000c101116 */
[----:B------:R-:W-:Y:S05]  /*4380*/  @P0 BRA `(.L_x_97) ;  /* 0x0000000000040947 */ /* 0x000fea0003800000 */
[----:B------:R1:W5:Y:S02]  /*4390*/  LDG.E.U8 R4, desc[UR22][R16.64+0x38] ;  /* 0x0000381610047981 */ /* 0x000364000c1e1100 */
.L_x_97:
[----:B------:R-:W-:Y:S05]  /*43a0*/  BSYNC B1 ;  /* 0x0000000000017941 */ /* 0x000fea0003800000 */
.L_x_96:
[----:B-----5:R-:W-:Y:S01]  /*43b0*/  LOP3.LUT R4, R4, 0xff, RZ, 0xc0, !PT ;  /* 0x000000ff04047812 */ /* 0x020fe200078ec0ff */
[----:B------:R-:W-:Y:S01]  /*43c0*/  BSSY B1, `(.L_x_98) ;  /* 0x000000b000017945 */ /* 0x000fe20003800000 */
[----:B------:R-:W-:Y:S02]  /*43d0*/  ISETP.LT.OR P1, PT, R24, 0x9, !P1 ;  /* 0x000000091800780c */ /* 0x000fe40004f21670 */
[----:B------:R-:W-:Y:S02]  /*43e0*/  F2FP.F16.E4M3.UNPACK_B R4, R4 ;  /* 0x00000004ff04723e */ /* 0x000fe400020006ff */
[----:B0-----:R-:W-:-:S03]  /*43f0*/  PRMT R2, RZ, 0x7610, R2 ;  /* 0x00007610ff027816 */ /* 0x001fc60000000002 */
[----:B------:R-:W-:-:S05]  /*4400*/  HADD2.F32 R4, -RZ, R4.H0_H0 ;  /* 0x20000004ff047230 */ /* 0x000fca0000004100 */
[----:B------:R-:W-:-:S04]  /*4410*/  FMUL R4, R4, R7 ;  /* 0x0000000704047220 */ /* 0x000fc80000400000 */
[----:B------:R-:W-:-:S05]  /*4420*/  FFMA R4, R21, R6, R4 ;  /* 0x0000000615047223 */ /* 0x000fca0000000004 */
[----:B------:R-:W-:-:S05]  /*4430*/  F2FP.SATFINITE.E4M3.F32.PACK_AB_MERGE_C R3, RZ, R4, RZ ;  /* 0x00000004ff03723e */ /* 0x000fca00048070ff */
[----:B------:R0:W-:Y:S01]  /*4440*/  @!P0 STG.E.U8 desc[UR22][R10.64+0x38], R3 ;  /* 0x000038030a008986 */ /* 0x0001e2000c101116 */
[----:B------:R-:W-:Y:S05]  /*4450*/  @P1 BRA `(.L_x_99) ;  /* 0x0000000000041947 */ /* 0x000fea0003800000 */
[----:B------:R3:W5:Y:S02]  /*4460*/  LDG.E.U8 R2, desc[UR22][R16.64+0x39] ;  /* 0x0000391610027981 */ /* 0x000764000c1e1100 */
.L_x_99:
[----:B------:R-:W-:Y:S05]  /*4470*/  BSYNC B1 ;  /* 0x0000000000017941 */ /* 0x000fea0003800000 */
.L_x_98:
[----:B------:R-:W-:Y:S05]  /*4480*/  @P1 BRA `(.L_x_100) ;  /* 0x0000000800601947 */ /* 0x000fea0003800000 */
[----:B-----5:R-:W-:-:S04]  /*4490*/  LOP3.LUT R2, R2, 0xff, RZ, 0xc0, !PT ;  /* 0x000000ff02027812 */ /* 0x020fc800078ec0ff */
[----:B------:R-:W-:-:S05]  /*44a0*/  F2FP.F16.E4M3.UNPACK_B R2, R2 ;  /* 0x00000002ff02723e */ /* 0x000fca00020006ff */
[----:B------:R-:W-:-:S05]  /*44b0*/  HADD2.F32 R2, -RZ, R2.H0_H0 ;  /* 0x20000002ff027230 */ /* 0x000fca0000004100 */
[----:B0-----:R-:W-:-:S04]  /*44c0*/  FMUL R3, R2, R7 ;  /* 0x0000000702037220 */ /* 0x001fc80000400000 */
[----:B------:R-:W-:-:S05]  /*44d0*/  FFMA R3, R20, R6, R3 ;  /* 0x0000000614037223 */ /* 0x000fca0000000003 */
[----:B------:R-:W-:-:S05]  /*44e0*/  F2FP.SATFINITE.E4M3.F32.PACK_AB_MERGE_C R3, RZ, R3, RZ ;  /* 0x00000003ff03723e */ /* 0x000fca00048070ff */
[----:B------:R0:W-:Y:S01]  /*44f0*/  STG.E.U8 desc[UR22][R10.64+0x39], R3 ;  /* 0x000039030a007986 */ /* 0x0001e2000c101116 */
[----:B------:R-:W-:Y:S05]  /*4500*/  BRA `(.L_x_100) ;  /* 0x0000000800407947 */ /* 0x000fea0003800000 */
.L_x_35:
[----:B------:R-:W-:Y:S01]  /*4510*/  ISETP.GE.AND P0, PT, R25, 0x1, PT ;  /* 0x000000011900780c */ /* 0x000fe20003f06270 */
[-C--:B------:R-:W-:Y:S01]  /*4520*/  FMUL R83, R83, R6.reuse ;  /* 0x0000000653537220 */ /* 0x080fe20000400000 */
[----:B------:R-:W-:Y:S01]  /*4530*/  ISETP.GE.AND P1, PT, R25, 0x2, PT ;  /* 0x000000021900780c */ /* 0x000fe20003f26270 */
[-C--:B------:R-:W-:Y:S01]  /*4540*/  FMUL R82, R82, R6.reuse ;  /* 0x0000000652527220 */ /* 0x080fe20000400000 */
[C---:B------:R-:W-:Y:S01]  /*4550*/  ISETP.LT.OR P2, PT, R24.reuse, 0x1, !P0 ;  /* 0x000000011800780c */ /* 0x040fe20004741670 */
[-C--:B------:R-:W-:Y:S01]  /*4560*/  FMUL R81, R81, R6.reuse ;  /* 0x0000000651517220 */ /* 0x080fe20000400000 */
[----:B------:R-:W-:Y:S01]  /*4570*/  ISETP.LT.OR P3, PT, R24, 0x1, !P1 ;  /* 0x000000011800780c */ /* 0x000fe20004f61670 */
[-C--:B------:R-:W-:Y:S01]  /*4580*/  FMUL R80, R80, R6.reuse ;  /* 0x0000000650507220 */ /* 0x080fe20000400000 */
[----:B------:R-:W-:Y:S01]  /*4590*/  ISETP.LT.OR P0, PT, R24, 0x9, !P0 ;  /* 0x000000091800780c */ /* 0x000fe20004701670 */
[-C--:B------:R-:W-:Y:S01]  /*45a0*/  FMUL R79, R79, R6.reuse ;  /* 0x000000064f4f7220 */ /* 0x080fe20000400000 */
[----:B------:R-:W-:Y:S01]  /*45b0*/  F2FP.SATFINITE.E4M3.F32.PACK_AB_MERGE_C R83, RZ, R83, RZ ;  /* 0x00000053ff53723e */ /* 0x000fe200048070ff */
[----:B------:R-:W-:Y:S01]  /*45c0*/  FMUL R78, R78, R6 ;  /* 0x000000064e4e7220 */ /* 0x000fe20000400000 */
[----:B------:R-:W-:Y:S01]  /*45d0*/  F2FP.SATFINITE.E4M3.F32.PACK_AB_MERGE_C R13, RZ, R82, RZ ;  /* 0x00000052ff0d723e */ /* 0x000fe200048070ff */
[-C--:B------:R-:W-:Y:S01]  /*45e0*/  FMUL R76, R76, R6.reuse ;  /* 0x000000064c4c7220 */ /* 0x080fe20000400000 */
[----:B------:R-:W-:Y:S01]  /*45f0*/  F2FP.SATFINITE.E4M3.F32.PACK_AB_MERGE_C R81, RZ, R81, RZ ;  /* 0x00000051ff51723e */ /* 0x000fe200048070ff */
[-C--:B------:R-:W-:Y:S01]  /*4600*/  FMUL R77, R77, R6.reuse ;  /* 0x000000064d4d7220 */ /* 0x080fe20000400000 */
[----:B------:R-:W-:Y:S01]  /*4610*/  F2FP.SATFINITE.E4M3.F32.PACK_AB_MERGE_C R79, RZ, R79, RZ ;  /* 0x0000004fff4f723e */ /* 0x000fe200048070ff */
[----:B------:R-:W-:Y:S01]  /*4620*/  @!P2 STG.E.U8 desc[UR22][R2.64], R83 ;  /* 0x000000530200a986 */ /* 0x000fe2000c101116 */
[C---:B------:R-:W-:Y:S01]  /*4630*/  ISETP.GE.AND P2, PT, R25.reuse, 0x9, PT ;  /* 0x000000091900780c */ /* 0x040fe20003f46270 */
[----:B------:R-:W-:Y:S01]  /*4640*/  FMUL R74, R74, R6 ;  /* 0x000000064a4a7220 */ /* 0x000fe20000400000 */
[----:B------:R-:W-:Y:S01]  /*4650*/  F2FP.SATFINITE.E4M3.F32.PACK_AB_MERGE_C R17, RZ, R78, RZ ;  /* 0x0000004eff11723e */ /* 0x000fe200048070ff */
[----:B------:R1:W-:Y:S01]  /*4660*/  @!P3 STG.E.U8 desc[UR22][R2.64+0x1], R13 ;  /* 0x0000010d0200b986 */ /* 0x0003e2000c101116 */
[----:B------:R-:W-:Y:S01]  /*4670*/  ISETP.GE.AND P3, PT, R25, 0xa, PT ;  /* 0x0000000a1900780c */ /* 0x000fe20003f66270 */
[-C--:B------:R-:W-:Y:S01]  /*4680*/  FMUL R75, R75, R6.reuse ;  /* 0x000000064b4b7220 */ /* 0x080fe20000400000 */
[C---:B------:R-:W-:Y:S01]  /*4690*/  ISETP.LT.OR P4, PT, R24.reuse, 0x1, !P2 ;  /* 0x000000011800780c */ /* 0x040fe20005781670 */
[----:B------:R-:W-:Y:S01]  /*46a0*/  @!P0 STG.E.U8 desc[UR22][R10.64], R81 ;  /* 0x000000510a008986 */ /* 0x000fe2000c101116 */
[C---:B------:R-:W-:Y:S01]  /*46b0*/  ISETP.LT.OR P0, PT, R24.reuse, 0x9, !P1 ;  /* 0x000000091800780c */ /* 0x040fe20004f01670 */
[-C--:B------:R-:W-:Y:S01]  /*46c0*/  FMUL R73, R73, R6.reuse ;  /* 0x0000000649497220 */ /* 0x080fe20000400000 */
[----:B------:R-:W-:Y:S01]  /*46d0*/  ISETP.LT.OR P5, PT, R24, 0x1, !P3 ;  /* 0x000000011800780c */ /* 0x000fe20005fa1670 */
[-C--:B------:R-:W-:Y:S01]  /*46e0*/  FMUL R72, R72, R6.reuse ;  /* 0x0000000648487220 */ /* 0x080fe20000400000 */
[C---:B------:R-:W-:Y:S01]  /*46f0*/  ISETP.LT.OR P1, PT, R24.reuse, 0x9, !P2 ;  /* 0x000000091800780c */ /* 0x040fe20005721670 */
[-C--:B------:R-:W-:Y:S01]  /*4700*/  FMUL R71, R71, R6.reuse ;  /* 0x0000000647477220 */ /* 0x080fe20000400000 */
[----:B------:R-:W-:Y:S01]  /*4710*/  ISETP.LT.OR P2, PT, R24, 0x9, !P3 ;  /* 0x000000091800780c */ /* 0x000fe20005f41670 */
[----:B------:R-:W-:Y:S01]  /*4720*/  FMUL R70, R70, R6 ;  /* 0x0000000646467220 */ /* 0x000fe20000400000 */
[----:B-1----:R-:W-:Y:S01]  /*4730*/  F2FP.SATFINITE.E4M3.F32.PACK_AB_MERGE_C R13, RZ, R80, RZ ;  /* 0x00000050ff0d723e */ /* 0x002fe200048070ff */
[----:B------:R-:W-:Y:S01]  /*4740*/  FMUL R69, R69, R6 ;  /* 0x0000000645457220 */ /* 0x000fe20000400000 */
[----:B------:R-:W-:Y:S01]  /*4750*/  F2FP.SATFINITE.E4M3.F32.PACK_AB_MERGE_C R27, RZ, R76, RZ ;  /* 0x0000004cff1b723e */ /* 0x000fe200048070ff */
[-C--:B------:R-:W-:Y:S01]  /*4760*/  FMUL R68, R68, R6.reuse ;  /* 0x0000000644447220 */ /* 0x080fe20000400000 */
[----:B------:R-:W-:Y:S01]  /*4770*/  F2FP.SATFINITE.E4M3.F32.PACK_AB_MERGE_C R77, RZ, R77, RZ ;  /* 0x0000004dff4d723e */ /* 0x000fe200048070ff */
[----:B------:R1:W-:Y:S01]  /*4780*/  @!P0 STG.E.U8 desc[UR22][R10.64+0x1], R13 ;  /* 0x0000010d0a008986 */ /* 0x0003e2000c101116 */
[----:B------:R-:W-:Y:S01]  /*4790*/  ISETP.GE.AND P0, PT, R25, 0x19, PT ;  /* 0x000000191900780c */ /* 0x000fe20003f06270 */
[-C--:B------:R-:W-:Y:S01]  /*47a0*/  FMUL R67, R67, R6.reuse ;  /* 0x0000000643437220 */ /* 0x080fe20000400000 */
[----:B------:R-:W-:Y:S01]  /*47b0*/  F2FP.SATFINITE.E4M3.F32.PACK_AB_MERGE_C R75, RZ, R75, RZ ;  /* 0x0000004bff4b723e */ /* 0x000fe200048070ff */
[----:B------:R-:W-:Y:S01]  /*47c0*/  @!P4 STG.E.U8 desc[UR22][R2.64+0x8], R79 ;  /* 0x0000084f0200c986 */ /* 0x000fe2000c101116 */
[----:B------:R-:W-:Y:S01]  /*47d0*/  F2FP.SATFINITE.E4M3.F32.PACK_AB_MERGE_C R73, RZ, R73, RZ ;  /* 0x00000049ff49723e */ /* 0x000fe200048070ff */
[-C--:B------:R-:W-:Y:S01]  /*47e0*/  FMUL R66, R66, R6.reuse ;  /* 0x0000000642427220 */ /* 0x080fe20000400000 */
[----:B------:R-:W-:Y:S01]  /*47f0*/  F2FP.SATFINITE.E4M3.F32.PACK_AB_MERGE_C R71, RZ, R71, RZ ;  /* 0x00000047ff47723e */ /* 0x000fe200048070ff */
[----:B------:R2:W-:Y:S01]  /*4800*/  @!P5 STG.E.U8 desc[UR22][R2.64+0x9], R17 ;  /* 0x000009110200d986 */ /* 0x0005e2000c101116 */
[----:B------:R-:W-:Y:S01]  /*4810*/  ISETP.LT.OR P5, PT, R24, 0x1, !P0 ;  /* 0x000000011800780c */ /* 0x000fe200047a1670 */
[-C--:B------:R-:W-:Y:S01]  /*4820*/  FMUL R64, R64, R6.reuse ;  /* 0x0000000640407220 */ /* 0x080fe20000400000 */
[C---:B------:R-:W-:Y:S01]  /*4830*/  ISETP.LT.OR P0, PT, R24.reuse, 0x9, !P0 ;  /* 0x000000091800780c */ /* 0x040fe20004701670 */
[----:B------:R3:W-:Y:S01]  /*4840*/  @!P2 STG.E.U8 desc[UR22][R10.64+0x9], R27 ;  /* 0x0000091b0a00a986 */ /* 0x0007e2000c101116 */
[----:B------:R-:W-:Y:S01]  /*4850*/  ISETP.GE.AND P2, PT, R25, 0x12, PT ;  /* 0x000000121900780c */ /* 0x000fe20003f46270 */
[----:B------:R-:W-:Y:S01]  /*4860*/  FMUL R65, R65, R6 ;  /* 0x0000000641417220 */ /* 0x000fe20000400000 */
[----:B-1----:R-:W-:Y:S01]  /*4870*/  F2FP.SATFINITE.E4M3.F32.PACK_AB_MERGE_C R13, RZ, R74, RZ ;  /* 0x0000004aff0d723e */ /* 0x002fe200048070ff */
[----:B------:R-:W-:Y:S01]  /*4880*/  @!P1 STG.E.U8 desc[UR22][R10.64+0x8], R77 ;  /* 0x0000084d0a009986 */ /* 0x000fe2000c101116 */
[----:B------:R-:W-:Y:S01]  /*4890*/  ISETP.GE.AND P1, PT, R25, 0x11, PT ;  /* 0x000000111900780c */ /* 0x000fe20003f26270 */
[-C--:B------:R-:W-:Y:S01]  /*48a0*/  FMUL R63, R63, R6.reuse ;  /* 0x000000063f3f7220 */ /* 0x080fe20000400000 */
[----:B------:R-:W-:Y:S01]  /*48b0*/  ISETP.LT.OR P3, PT, R24, 0x1, !P2 ;  /* 0x000000011800780c */ /* 0x000fe20005761670 */
[-C--:B------:R-:W-:Y:S01]  /*48c0*/  FMUL R62, R62, R6.reuse ;  /* 0x000000063e3e7220 */ /* 0x080fe20000400000 */
[C---:B------:R-:W-:Y:S01]  /*48d0*/  ISETP.LT.OR P4, PT, R24.reuse, 0x1, !P1 ;  /* 0x000000011800780c */ /* 0x040fe20004f81670 */
[-C--:B------:R-:W-:Y:S01]  /*48e0*/  FMUL R61, R61, R6.reuse ;  /* 0x000000063d3d7220 */ /* 0x080fe20000400000 */
[----:B------:R-:W-:Y:S01]  /*48f0*/  ISETP.LT.OR P1, PT, R24, 0x9, !P1 ;  /* 0x000000091800780c */ /* 0x000fe20004f21670 */
[-C--:B------:R-:W-:Y:S01]  /*4900*/  FMUL R60, R60, R6.reuse ;  /* 0x000000063c3c7220 */ /* 0x080fe20000400000 */
[----:B------:R-:W-:Y:S01]  /*4910*/  ISETP.LT.OR P2, PT, R24, 0x9, !P2 ;  /* 0x000000091800780c */ /* 0x000fe20005741670 */
[----:B------:R-:W-:Y:S01]  /*4920*/  FMUL R59, R59, R6 ;  /* 0x000000063b3b7220 */ /* 0x000fe20000400000 */
[----:B--2---:R-:W-:Y:S01]  /*4930*/  F2FP.SATFINITE.E4M3.F32.PACK_AB_MERGE_C R17, RZ, R72, RZ ;  /* 0x00000048ff11723e */ /* 0x004fe200048070ff */
[-C--:B------:R-:W-:Y:S01]  /*4940*/  FMUL R58, R58, R6.reuse ;  /* 0x000000063a3a7220 */ /* 0x080fe20000400000 */
[----:B------:R-:W-:Y:S01]  /*4950*/  F2FP.SATFINITE.E4M3.F32.PACK_AB_MERGE_C R69, RZ, R69, RZ ;  /* 0x00000045ff45723e */ /* 0x000fe200048070ff */
[-C--:B------:R-:W-:Y:S01]  /*4960*/  FMUL R57, R57, R6.reuse ;  /* 0x0000000639397220 */ /* 0x080fe20000400000 */
[----:B------:R-:W-:Y:S01]  /*4970*/  F2FP.SATFINITE.E4M3.F32.PACK_AB_MERGE_C R67, RZ, R67, RZ ;  /* 0x00000043ff43723e */ /* 0x000fe200048070ff */
[----:B------:R1:W-:Y:S01]  /*4980*/  @!P3 STG.E.U8 desc[UR22][R2.64+0x11], R13 ;  /* 0x0000110d0200b986 */ /* 0x0003e2000c101116 */
[----:B------:R-:W-:Y:S01]  /*4990*/  ISETP.GE.AND P3, PT, R25, 0x1a, PT ;  /* 0x0000001a1900780c */ /* 0x000fe20003f66270 */
[----:B------:R-:W-:Y:S01]  /*49a0*/  FMUL R56, R56, R6 ;  /* 0x0000000638387220 */ /* 0x000fe20000400000 */
[----:B---3--:R-:W-:Y:S01]  /*49b0*/  F2FP.SATFINITE.E4M3.F32.PACK_AB_MERGE_C R27, RZ, R66, RZ ;  /* 0x00000042ff1b723e */ /* 0x008fe200048070ff */
[----:B------:R-:W-:Y:S01]  /*49c0*/  @!P4 STG.E.U8 desc[UR22][R2.64+0x10], R75 ;  /* 0x0000104b0200c986 */ /* 0x000fe2000c101116 */
[C---:B------:R-:W-:Y:S01]  /*49d0*/  ISETP.LT.OR P4, PT, R24.reuse, 0x1, !P3 ;  /* 0x000000011800780c */ /* 0x040fe20005f81670 */
[-C--:B------:R-:W-:Y:S01]  /*49e0*/  FMUL R23, R23, R6.reuse ;  /* 0x0000000617177220 */ /* 0x080fe20000400000 */
[----:B------:R-:W-:Y:S01]  /*49f0*/  ISETP.LT.OR P3, PT, R24, 0x9, !P3 ;  /* 0x000000091800780c */ /* 0x000fe20005f61670 */
[----:B------:R-:W-:Y:S01]  /*4a00*/  @!P1 STG.E.U8 desc[UR22][R10.64+0x10], R73 ;  /* 0x000010490a009986 */ /* 0x000fe2000c101116 */
[C---:B------:R-:W-:Y:S01]  /*4a10*/  ISETP.GE.AND P1, PT, R25.reuse, 0x22, PT ;  /* 0x000000221900780c */ /* 0x040fe20003f26270 */
[-C--:B------:R-:W-:Y:S01]  /*4a20*/  FMUL R22, R22, R6.reuse ;  /* 0x0000000616167220 */ /* 0x080fe20000400000 */
[----:B------:R-:W-:Y:S01]  /*4a30*/  F2FP.SATFINITE.E4M3.F32.PACK_AB_MERGE_C R65, RZ, R65, RZ ;  /* 0x00000041ff41723e */ /* 0x000fe200048070ff */
[----:B------:R2:W-:Y:S01]  /*4a40*/  @!P2 STG.E.U8 desc[UR22][R10.64+0x11], R17 ;  /* 0x000011110a00a986 */ /* 0x0005e2000c101116 */
[----:B------:R-:W-:Y:S01]  /*4a50*/  ISETP.GE.AND P2, PT, R25, 0x21, PT ;  /* 0x000000211900780c */ /* 0x000fe20003f46270 */
[----:B------:R-:W-:Y:S01]  /*4a60*/  FMUL R21, R21, R6 ;  /* 0x0000000615157220 */ /* 0x000fe20000400000 */
[----:B-1----:R-:W-:Y:S01]  /*4a70*/  F2FP.SATFINITE.E4M3.F32.PACK_AB_MERGE_C R13, RZ, R70, RZ ;  /* 0x00000046ff0d723e */ /* 0x002fe200048070ff */
[----:B------:R-:W-:Y:S01]  /*4a80*/  @!P5 STG.E.U8 desc[UR22][R2.64+0x18], R71 ;  /* 0x000018470200d986 */ /* 0x000fe2000c101116 */
[----:B------:R-:W-:Y:S01]  /*4a90*/  ISETP.LT.OR P6, PT, R24, 0x1, !P2 ;  /* 0x000000011800780c */ /* 0x000fe200057c1670 */
[----:B------:R-:W-:Y:S01]  /*4aa0*/  FMUL R20, R20, R6 ;  /* 0x0000000614147220 */ /* 0x000fe20000400000 */
[C---:B------:R-:W-:Y:S01]  /*4ab0*/  ISETP.LT.OR P5, PT, R24.reuse, 0x1, !P1 ;  /* 0x000000011800780c */ /* 0x040fe20004fa1670 */
[----:B------:R1:W-:Y:S01]  /*4ac0*/  @!P4 STG.E.U8 desc[UR22][R2.64+0x19], R13 ;  /* 0x0000190d0200c986 */ /* 0x0003e2000c101116 */
[----:B------:R-:W-:-:S02]  /*4ad0*/  ISETP.LT.OR P1, PT, R24, 0x9, !P1 ;  /* 0x000000091800780c */ /* 0x000fc40004f21670 */
[C---:B------:R-:W-:Y:S01]  /*4ae0*/  ISETP.LT.OR P2, PT, R24.reuse, 0x9, !P2 ;  /* 0x000000091800780c */ /* 0x040fe20005741670 */
[----:B------:R-:W-:Y:S01]  /*4af0*/  @!P0 STG.E.U8 desc[UR22][R10.64+0x18], R69 ;  /* 0x000018450a008986 */ /* 0x000fe2000c101116 */
[----:B--2---:R-:W-:Y:S02]  /*4b00*/  F2FP.SATFINITE.E4M3.F32.PACK_AB_MERGE_C R17, RZ, R68, RZ ;  /* 0x00000044ff11723e */ /* 0x004fe400048070ff */
[C---:B------:R-:W-:Y:S02]  /*4b10*/  ISETP.GE.AND P0, PT, R25.reuse, 0x29, PT ;  /* 0x000000291900780c */ /* 0x040fe40003f06270 */
[----:B------:R-:W-:Y:S01]  /*4b20*/  F2FP.SATFINITE.E4M3.F32.PACK_AB_MERGE_C R63, RZ, R63, RZ ;  /* 0x0000003fff3f723e */ /* 0x000fe200048070ff */
[----:B------:R2:W-:Y:S01]  /*4b30*/  @!P3 STG.E.U8 desc[UR22][R10.64+0x19], R17 ;  /* 0x000019110a00b986 */ /* 0x0005e2000c101116 */
[----:B------:R-:W-:Y:S02]  /*4b40*/  ISETP.GE.AND P3, PT, R25, 0x2a, PT ;  /* 0x0000002a1900780c */ /* 0x000fe40003f66270 */
[----:B-1----:R-:W-:Y:S01]  /*4b50*/  F2FP.SATFINITE.E4M3.F32.PACK_AB_MERGE_C R13, RZ, R64, RZ ;  /* 0x00000040ff0d723e */ /* 0x002fe200048070ff */
[----:B------:R-:W-:Y:S01]  /*4b60*/  @!P6 STG.E.U8 desc[UR22][R2.64+0x20], R67 ;  /* 0x000020430200e986 */ /* 0x000fe2000c101116 */
[----:B------:R-:W-:-:S02]  /*4b70*/  ISETP.LT.OR P4, PT, R24, 0x1, !P0 ;  /* 0x000000011800780c */ /* 0x000fc40004781670 */
[C---:B------:R-:W-:Y:S01]  /*4b80*/  ISETP.LT.OR P0, PT, R24.reuse, 0x9, !P0 ;  /* 0x000000091800780c */ /* 0x040fe20004701670 */
[----:B------:R-:W-:Y:S01]  /*4b90*/  @!P5 STG.E.U8 desc[UR22][R2.64+0x21], R27 ;  /* 0x0000211b0200d986 */ /* 0x000fe2000c101116 */
[C---:B------:R-:W-:Y:S02]  /*4ba0*/  ISETP.LT.OR P5, PT, R24.reuse, 0x1, !P3 ;  /* 0x000000011800780c */ /* 0x040fe40005fa1670 */
[C---:B------:R-:W-:Y:S01]  /*4bb0*/  ISETP.LT.OR P3, PT, R24.reuse, 0x9, !P3 ;  /* 0x000000091800780c */ /* 0x040fe20005f61670 */
[----:B------:R1:W-:Y:S01]  /*4bc0*/  @!P1 STG.E.U8 desc[UR22][R10.64+0x21], R13 ;  /* 0x0000210d0a009986 */ /* 0x0003e2000c101116 */
[----:B------:R-:W-:Y:S02]  /*4bd0*/  ISETP.GE.AND P1, PT, R25, 0x31, PT ;  /* 0x000000311900780c */ /* 0x000fe40003f26270 */
[----:B--2---:R-:W-:Y:S01]  /*4be0*/  F2FP.SATFINITE.E4M3.F32.PACK_AB_MERGE_C R17, RZ, R62, RZ ;  /* 0x0000003eff11723e */ /* 0x004fe200048070ff */
[----:B------:R-:W-:Y:S01]  /*4bf0*/  @!P2 STG.E.U8 desc[UR22][R10.64+0x20], R65 ;  /* 0x000020410a00a986 */ /* 0x000fe2000c101116 */
[----:B------:R-:W-:-:S02]  /*4c00*/  ISETP.LT.OR P6, PT, R24, 0x1, !P1 ;  /* 0x000000011800780c */ /* 0x000fc40004fc1670 */
[----:B------:R-:W-:Y:S01]  /*4c10*/  F2FP.SATFINITE.E4M3.F32.PACK_AB_MERGE_C R61, RZ, R61, RZ ;  /* 0x0000003dff3d723e */ /* 0x000fe200048070ff */
[----:B------:R-:W-:Y:S01]  /*4c20*/  @!P4 STG.E.U8 desc[UR22][R2.64+0x28], R63 ;  /* 0x0000283f0200c986 */ /* 0x000fe2000c101116 */
[C---:B------:R-:W-:Y:S02]  /*4c30*/  ISETP.GE.AND P4, PT, R25.reuse, 0x32, PT ;  /* 0x000000321900780c */ /* 0x040fe40003f86270 */
[----:B------:R-:W-:Y:S01]  /*4c40*/  F2FP.SATFINITE.E4M3.F32.PACK_AB_MERGE_C R59, RZ, R59, RZ ;  /* 0x0000003bff3b723e */ /* 0x000fe200048070ff */
[----:B------:R2:W-:Y:S01]  /*4c50*/  @!P5 STG.E.U8 desc[UR22][R2.64+0x29], R17 ;  /* 0x000029110200d986 */ /* 0x0005e2000c101116 */
[----:B-1----:R-:W-:Y:S02]  /*4c60*/  F2FP.SATFINITE.E4M3.F32.PACK_AB_MERGE_C R13, RZ, R60, RZ ;  /* 0x0000003cff0d723e */ /* 0x002fe400048070ff */
[----:B------:R-:W-:Y:S01]  /*4c70*/  ISETP.LT.OR P5, PT, R24, 0x1, !P4 ;  /* 0x000000011800780c */ /* 0x000fe200067a1670 */
[----:B------:R-:W-:Y:S01]  /*4c80*/  @!P0 STG.E.U8 desc[UR22][R10.64+0x28], R61 ;  /* 0x0000283d0a008986 */ /* 0x000fe2000c101116 */
[----:B------:R-:W-:-:S02]  /*4c90*/  ISETP.GE.AND P2, PT, R25, 0x39, PT ;  /* 0x000000391900780c */ /* 0x000fc40003f46270 */
[----:B------:R-:W-:Y:S01]  /*4ca0*/  ISETP.GE.AND P0, PT, R25, 0x3a, PT ;  /* 0x0000003a1900780c */ /* 0x000fe20003f06270 */
[----:B------:R1:W-:Y:S01]  /*4cb0*/  @!P3 STG.E.U8 desc[UR22][R10.64+0x29], R13 ;  /* 0x0000290d0a00b986 */ /* 0x0003e2000c101116 */
[C---:B------:R-:W-:Y:S02]  /*4cc0*/  ISETP.LT.OR P1, PT, R24.reuse, 0x9, !P1 ;  /* 0x000000091800780c */ /* 0x040fe40004f21670 */
[C---:B------:R-:W-:Y:S01]  /*4cd0*/  ISETP.LT.OR P4, PT, R24.reuse, 0x9, !P4 ;  /* 0x000000091800780c */ /* 0x040fe20006781670 */
[----:B------:R-:W-:Y:S01]  /*4ce0*/  @!P6 STG.E.U8 desc[UR22][R2.64+0x30], R59 ;  /* 0x0000303b0200e986 */ /* 0x000fe2000c101116 */
[C---:B------:R-:W-:Y:S02]  /*4cf0*/  ISETP.LT.OR P3, PT, R24.reuse, 0x1, !P2 ;  /* 0x000000011800780c */ /* 0x040fe40005761670 */
[C---:B------:R-:W-:Y:S02]  /*4d00*/  ISETP.LT.OR P6, PT, R24.reuse, 0x1, !P0 ;  /* 0x000000011800780c */ /* 0x040fe400047c1670 */
[----:B------:R-:W-:-:S02]  /*4d10*/  ISETP.LT.OR P2, PT, R24, 0x9, !P2 ;  /* 0x000000091800780c */ /* 0x000fc40005741670 */
[----:B------:R-:W-:Y:S02]  /*4d20*/  ISETP.LT.OR P0, PT, R24, 0x9, !P0 ;  /* 0x000000091800780c */ /* 0x000fe40004701670 */
[----:B--2---:R-:W-:Y:S02]  /*4d30*/  F2FP.SATFINITE.E4M3.F32.PACK_AB_MERGE_C R17, RZ, R58, RZ ;  /* 0x0000003aff11723e */ /* 0x004fe400048070ff */
[----:B------:R-:W-:Y:S02]  /*4d40*/  F2FP.SATFINITE.E4M3.F32.PACK_AB_MERGE_C R57, RZ, R57, RZ ;  /* 0x00000039ff39723e */ /* 0x000fe400048070ff */
[----:B-1----:R-:W-:Y:S01]  /*4d50*/  F2FP.SATFINITE.E4M3.F32.PACK_AB_MERGE_C R13, RZ, R56, RZ ;  /* 0x00000038ff0d723e */ /* 0x002fe200048070ff */
[----:B------:R1:W-:Y:S01]  /*4d60*/  @!P5 STG.E.U8 desc[UR22][R2.64+0x31], R17 ;  /* 0x000031110200d986 */ /* 0x0003e2000c101116 */
[----:B------:R-:W-:Y:S02]  /*4d70*/  F2FP.SATFINITE.E4M3.F32.PACK_AB_MERGE_C R23, RZ, R23, RZ ;  /* 0x00000017ff17723e */ /* 0x000fe400048070ff */
[----:B------:R-:W-:Y:S01]  /*4d80*/  F2FP.SATFINITE.E4M3.F32.PACK_AB_MERGE_C R25, RZ, R22, RZ ;  /* 0x00000016ff19723e */ /* 0x000fe200048070ff */
[----:B------:R2:W-:Y:S01]  /*4d90*/  @!P1 STG.E.U8 desc[UR22][R10.64+0x30], R57 ;  /* 0x000030390a009986 */ /* 0x0005e2000c101116 */
[----:B------:R-:W-:-:S03]  /*4da0*/  F2FP.SATFINITE.E4M3.F32.PACK_AB_MERGE_C R21, RZ, R21, RZ ;  /* 0x00000015ff15723e */ /* 0x000fc600048070ff */
[----:B------:R2:W-:Y:S01]  /*4db0*/  @!P4 STG.E.U8 desc[UR22][R10.64+0x31], R13 ;  /* 0x0000310d0a00c986 */ /* 0x0005e2000c101116 */
[----:B-1----:R-:W-:-:S03]  /*4dc0*/  F2FP.SATFINITE.E4M3.F32.PACK_AB_MERGE_C R17, RZ, R20, RZ ;  /* 0x00000014ff11723e */ /* 0x002fc600048070ff */
[----:B------:R2:W-:Y:S04]  /*4dd0*/  @!P3 STG.E.U8 desc[UR22][R2.64+0x38], R23 ;  /* 0x000038170200b986 */ /* 0x0005e8000c101116 */
[----:B------:R2:W-:Y:S04]  /*4de0*/  @!P6 STG.E.U8 desc[UR22][R2.64+0x39], R25 ;  /* 0x000039190200e986 */ /* 0x0005e8000c101116 */
[----:B------:R2:W-:Y:S04]  /*4df0*/  @!P2 STG.E.U8 desc[UR22][R10.64+0x38], R21 ;  /* 0x000038150a00a986 */ /* 0x0005e8000c101116 */
[----:B------:R2:W-:Y:S02]  /*4e00*/  @!P0 STG.E.U8 desc[UR22][R10.64+0x39], R17 ;  /* 0x000039110a008986 */ /* 0x0005e4000c101116 */
.L_x_100:
[----:B------:R-:W-:Y:S05]  /*4e10*/  BSYNC B0 ;  /* 0x0000000000007941 */ /* 0x000fea0003800000 */
.L_x_34:
[----:B--2--5:R-:W-:Y:S01]  /*4e20*/  IMAD.U32 R2, RZ, RZ, UR20 ;  /* 0x00000014ff027e24 */ /* 0x024fe2000f8e00ff */
[----:B------:R-:W-:Y:S01]  /*4e30*/  ULDC.64 UR4, c[0x0][0x650] ;  /* 0x0001940000047ab9 */ /* 0x000fe20000000a00 */
[----:B0-----:R-:W-:Y:S01]  /*4e40*/  IMAD.U32 R3, RZ, RZ, UR21 ;  /* 0x00000015ff037e24 */ /* 0x001fe2000f8e00ff */
[----:B------:R0:W-:Y:S01]  /*4e50*/  SYNCS.ARRIVE.TRANS64.A1T0 RZ, [R18+UR33], RZ ;  /* 0x000000ff12ff79a7 */ /* 0x0001e20008100021 */
[----:B------:R-:W-:Y:S01]  /*4e60*/  IMAD.U32 R3, RZ, RZ, UR7 ;  /* 0x00000007ff037e24 */ /* 0x000fe2000f8e00ff */
[C---:B------:R-:W-:Y:S01]  /*4e70*/  LEA R0, P0, R2.reuse, R0, 0x1 ;  /* 0x0000000002007211 */ /* 0x040fe200078008ff */
[----:B------:R-:W-:Y:S01]  /*4e80*/  IMAD.MOV.U32 R4, RZ, RZ, -0x1 ;  /* 0xffffffffff047424 */ /* 0x000fe200078e00ff */
[----:B---3--:R-:W-:Y:S02]  /*4e90*/  PRMT R10, RZ, 0x7610, R10 ;  /* 0x00007610ff0a7816 */ /* 0x008fe4000000000a */
[----:B------:R-:W-:Y:S01]  /*4ea0*/  LEA.HI.X R5, R2, R5, R3, 0x1, P0 ;  /* 0x0000000502057211 */ /* 0x000fe200000f0c03 */
[----:B------:R-:W-:Y:S01]  /*4eb0*/  IMAD.MOV.U32 R2, RZ, RZ, -0x1 ;  /* 0xffffffffff027424 */ /* 0x000fe200078e00ff */
[----:B------:R-:W-:Y:S01]  /*4ec0*/  ISETP.GE.U32.AND P0, PT, R0, UR4, PT ;  /* 0x0000000400007c0c */ /* 0x000fe2000bf06070 */
[----:B------:R-:W-:-:S03]  /*4ed0*/  IMAD.MOV.U32 R3, RZ, RZ, -0x1 ;  /* 0xffffffffff037424 */ /* 0x000fc600078e00ff */
[----:B------:R-:W-:-:S13]  /*4ee0*/  ISETP.GE.U32.AND.EX P0, PT, R5, UR5, PT, P0 ;  /* 0x0000000505007c0c */ /* 0x000fda000bf06100 */
[----:B0-----:R-:W-:Y:S05]  /*4ef0*/  @P0 BRA `(.L_x_101) ;  /* 0x0000000400880947 */ /* 0x001fea0003800000 */
[----:B------:R-:W0:Y:S01]  /*4f00*/  S2UR UR8, SR_CTAID.X ;  /* 0x00000000000879c3 */ /* 0x000e220000002500 */
[----:B------:R-:W-:Y:S01]  /*4f10*/  ULDC.64 UR4, c[0x0][0x628] ;  /* 0x00018a0000047ab9 */ /* 0x000fe20000000a00 */
[----:B------:R-:W-:Y:S01]  /*4f20*/  ULDC UR6, c[0x0][0x150] ;  /* 0x0000540000067ab9 */ /* 0x000fe20000000800 */
[----:B------:R-:W-:Y:S01]  /*4f30*/  ISETP.NE.U32.AND P0, PT, RZ, UR4, PT ;  /* 0x00000004ff007c0c */ /* 0x000fe2000bf05070 */
[----:B------:R-:W-:Y:S01]  /*4f40*/  ULDC UR28, c[0x0][0x630] ;  /* 0x00018c00001c7ab9 */ /* 0x000fe20000000800 */
[C---:B------:R-:W-:Y:S01]  /*4f50*/  R2UR UR29, R0.reuse ;  /* 0x00000000001d72ca */ /* 0x040fe200000e0000 */
[----:B------:R-:W-:Y:S01]  /*4f60*/  ULDC UR34, c[0x0][0x154] ;  /* 0x0000550000227ab9 */ /* 0x000fe20000000800 */
[----:B------:R-:W-:Y:S01]  /*4f70*/  ISETP.NE.AND.EX P0, PT, RZ, UR5, PT, P0 ;  /* 0x00000005ff007c0c */ /* 0x000fe2000bf05300 */
[----:B------:R-:W2:Y:S01]  /*4f80*/  S2UR UR35, SR_CTAID.Y ;  /* 0x00000000002379c3 */ /* 0x000ea20000002600 */
[----:B------:R-:W-:Y:S02]  /*4f90*/  R2UR UR30, R5 ;  /* 0x00000000051e72ca */ /* 0x000fe400000e0000 */
[----:B------:R-:W-:-:S02]  /*4fa0*/  R2UR UR26, R0 ;  /* 0x00000000001a72ca */ /* 0x000fc400000e0000 */
[----:B------:R-:W-:Y:S02]  /*4fb0*/  R2UR UR27, R5 ;  /* 0x00000000051b72ca */ /* 0x000fe400000e0000 */
[----:B0-----:R-:W-:-:S05]  /*4fc0*/  I2FP.F32.U32 R2, UR8 ;  /* 0x0000000800027c45 */ /* 0x001fca0008201000 */
[----:B------:R-:W-:-:S04]  /*4fd0*/  FMUL R2, R2, UR6 ;  /* 0x0000000602027c20 */ /* 0x000fc80008400000 */
[----:B------:R0:W3:Y:S01]  /*4fe0*/  F2I.U32.TRUNC.NTZ R3, R2 ;  /* 0x0000000200037305 */ /* 0x0000e2000020f000 */
[----:B--2---:R-:W-:Y:S05]  /*4ff0*/  @!P0 BRA `(.L_x_102) ;  /* 0x0000000000308947 */ /* 0x004fea0003800000 */
        /* <DEDUP_REMOVED lines=12> */
.L_x_102:
[----:B0-----:R-:W-:Y:S01]  /*50c0*/  I2FP.F32.U32 R2, UR35 ;  /* 0x0000002300027c45 */ /* 0x001fe20008201000 */
[----:B------:R-:W-:Y:S02]  /*50d0*/  USHF.R.U64 UR6, UR26, UR28, UR27 ;  /* 0x0000001c1a067299 */ /* 0x000fe4000800121b */
[----:B------:R-:W-:Y:S01]  /*50e0*/  USHF.R.U32.HI UR4, URZ, UR28, UR27 ;  /* 0x0000001c3f047299 */ /* 0x000fe2000801161b */
[----:B---3--:R-:W-:Y:S01]  /*50f0*/  R2UR UR28, R3 ;  /* 0x00000000031c72ca */ /* 0x008fe200000e0000 */
[----:B------:R-:W-:Y:S01]  /*5100*/  UIADD3 UR24, UP0, URZ, -UR6, URZ ;  /* 0x800000063f187290 */ /* 0x000fe2000ff1e03f */
[----:B------:R-:W-:Y:S01]  /*5110*/  FMUL R2, R2, UR34 ;  /* 0x0000002202027c20 */ /* 0x000fe20008400000 */
[----:B------:R-:W-:Y:S01]  /*5120*/  ULDC.64 UR26, c[0x0][0x620] ;  /* 0x00018800001a7ab9 */ /* 0x000fe20000000a00 */
[----:B------:R-:W-:Y:S01]  /*5130*/  UMOV UR10, UR29 ;  /* 0x0000001d000a7c82 */ /* 0x000fe20008000000 */
[----:B------:R-:W-:Y:S01]  /*5140*/  UIADD3.X UR4, URZ, ~UR4, URZ, UP0, !UPT ;  /* 0x800000043f047290 */ /* 0x000fe200087fe43f */
[----:B------:R-:W-:-:S02]  /*5150*/  UMOV UR11, UR30 ;  /* 0x0000001e000b7c82 */ /* 0x000fc40008000000 */
[----:B------:R-:W0:Y:S01]  /*5160*/  F2I.U32.TRUNC.NTZ R2, R2 ;  /* 0x0000000200027305 */ /* 0x000e22000020f000 */
[----:B------:R-:W-:Y:S02]  /*5170*/  UIMAD UR4, UR4, UR26, URZ ;  /* 0x0000001a040472a4 */ /* 0x000fe4000f8e023f */
        /* <DEDUP_REMOVED lines=9> */
[----:B------:R-:W-:Y:S01]  /*5210*/  USHF.R.U64 UR25, UR10, UR26, UR11 ;  /* 0x0000001a0a197299 */ /* 0x000fe2000800120b */
[----:B0-----:R-:W-:Y:S01]  /*5220*/  R2UR UR29, R2 ;  /* 0x00000000021d72ca */ /* 0x001fe200000e0000 */
[----:B------:R-:W-:Y:S01]  /*5230*/  USHF.R.U32.HI UR10, URZ, UR26, UR11 ;  /* 0x0000001a3f0a7299 */ /* 0x000fe2000801160b */
[----:B------:R-:W-:Y:S01]  /*5240*/  ISETP.NE.AND.EX P0, PT, RZ, UR5, PT, P0 ;  /* 0x00000005ff007c0c */ /* 0x000fe2000bf05300 */
[----:B------:R-:W-:Y:S01]  /*5250*/  ULDC UR36, c[0x0][0x608] ;  /* 0x0001820000247ab9 */ /* 0x000fe20000000800 */
[----:B------:R-:W-:-:S02]  /*5260*/  ULOP3.LUT UR39, URZ, UR34, URZ, 0x33, !UPT ;  /* 0x000000223f277292 */ /* 0x000fc4000f8e333f */
[----:B------:R-:W-:Y:S02]  /*5270*/  USHF.R.U64 UR34, UR25, UR36, UR10 ;  /* 0x0000002419227299 */ /* 0x000fe4000800120a */
[----:B------:R-:W-:Y:S02]  /*5280*/  USHF.R.U32.HI UR10, URZ, UR36, UR10 ;  /* 0x000000243f0a7299 */ /* 0x000fe4000801160a */
[----:B------:R-:W-:Y:S02]  /*5290*/  UIADD3 UR28, -UR28, URZ, URZ ;  /* 0x0000003f1c1c7290 */ /* 0x000fe4000fffe13f */
[----:B------:R-:W-:Y:S01]  /*52a0*/  USHF.R.U64 UR36, UR34, UR38, UR10 ;  /* 0x0000002622247299 */ /* 0x000fe2000800120a */
[----:B------:R-:W-:Y:S01]  /*52b0*/  UMOV UR30, 0x1 ;  /* 0x00000001001e7882 */ /* 0x000fe20000000000 */
[----:B------:R-:W-:Y:S01]  /*52c0*/  ULDC UR27, c[0x0][0x144] ;  /* 0x00005100001b7ab9 */ /* 0x000fe20000000800 */
[----:B------:R-:W-:Y:S01]  /*52d0*/  UIADD3 UR37, -UR29, URZ, URZ ;  /* 0x0000003f1d257290 */ /* 0x000fe2000fffe13f */
[----:B------:R-:W-:Y:S01]  /*52e0*/  ULDC UR9, c[0x0][0x600] ;  /* 0x0001800000097ab9 */ /* 0x000fe20000000800 */
[----:B------:R-:W-:-:S02]  /*52f0*/  USHF.L.U32 UR30, UR30, UR38, URZ ;  /* 0x000000261e1e7299 */ /* 0x000fc4000800063f */
[----:B------:R-:W-:Y:S02]  /*5300*/  USHF.R.U32.HI UR29, URZ, UR38, UR10 ;  /* 0x000000263f1d7299 */ /* 0x000fe4000801160a */
[----:B------:R-:W-:Y:S02]  /*5310*/  UIMAD UR38, UR27, UR28, UR8 ;  /* 0x0000001c1b2672a4 */ /* 0x000fe4000f8e0208 */
[----:B------:R-:W-:Y:S01]  /*5320*/  UIADD3 UR24, UR9, -0x1, URZ ;  /* 0xffffffff09187890 */ /* 0x000fe2000fffe03f */
        /* <DEDUP_REMOVED lines=15> */
.L_x_103:
[----:B------:R-:W-:Y:S01]  /*5420*/  USHF.R.U64 UR4, UR28, UR40, UR29 ;  /* 0x000000281c047299 */ /* 0x000fe2000800121d */
[----:B------:R-:W-:Y:S01]  /*5430*/  IMAD.MOV.U32 R10, RZ, RZ, 0x1 ;  /* 0x00000001ff0a7424 */ /* 0x000fe200078e00ff */
[----:B------:R-:W-:Y:S01]  /*5440*/  ULOP3.LUT UR34, UR34, UR39, URZ, 0xc0, !UPT ;  /* 0x0000002722227292 */ /* 0x000fe2000f8ec03f */
[----:B------:R-:W-:Y:S01]  /*5450*/  IMAD.U32 R4, RZ, RZ, UR6 ;  /* 0x00000006ff047e24 */ /* 0x000fe2000f8e00ff */
[----:B------:R-:W-:Y:S02]  /*5460*/  UIADD3 UR5, -UR4, URZ, URZ ;  /* 0x0000003f04057290 */ /* 0x000fe4000fffe13f */
[----:B------:R-:W-:Y:S02]  /*5470*/  @UP2 UIMAD UR38, UR42, UR37, UR35 ;  /* 0x000000252a2622a4 */ /* 0x000fe4000f8e0223 */
        /* <DEDUP_REMOVED lines=10> */
.L_x_101:
[----:B------:R-:W-:Y:S01]  /*5520*/  UIADD3 UR15, UR32, UR15, URZ ;  /* 0x0000000f200f7290 */ /* 0x000fe2000fffe03f */
[----:B------:R-:W-:Y:S02]  /*5530*/  LOP3.LUT P0, RZ, R10, 0xff, RZ, 0xc0, !PT ;  /* 0x000000ff0aff7812 */ /* 0x000fe4000780c0ff */
[----:B------:R-:W-:Y:S01]  /*5540*/  LOP3.LUT R84, R84, 0x1, RZ, 0x3c, !PT ;  /* 0x0000000154547812 */ /* 0x000fe200078e3cff */
[----:B------:R-:W-:Y:S02]  /*5550*/  USHF.R.U32.HI UR4, URZ, 0x2, UR15 ;  /* 0x000000023f047899 */ /* 0x000fe4000801160f */
[----:B------:R-:W-:Y:S02]  /*5560*/  UISETP.GT.U32.AND UP0, UPT, UR15, 0x3, UPT ;  /* 0x000000030f00788c */ /* 0x000fe4000bf04070 */
[----:B------:R-:W-:Y:S02]  /*5570*/  ULOP3.LUT UR4, UR4, 0x1, URZ, 0xc0, !UPT ;  /* 0x0000000104047892 */ /* 0x000fe4000f8ec03f */
[----:B------:R-:W-:-:S02]  /*5580*/  UISETP.LT.U32.AND UP0, UPT, UR32, 0x4, UP0 ;  /* 0x000000042000788c */ /* 0x000fc40008701070 */
[----:B------:R-:W-:Y:S02]  /*5590*/  UISETP.NE.U32.AND UP1, UPT, UR4, 0x1, UPT ;  /* 0x000000010400788c */ /* 0x000fe4000bf25070 */
[----:B------:R-:W-:Y:S02]  /*55a0*/  USEL UR5, URZ, 0x1, !UP0 ;  /* 0x000000013f057887 */ /* 0x000fe4000c000000 */
[----:B------:R-:W-:Y:S02]  /*55b0*/  UISETP.GT.U32.AND UP1, UPT, UR32, 0x3, !UP1 ;  /* 0x000000032000788c */ /* 0x000fe4000cf24070 */
[----:B------:R-:W-:Y:S02]  /*55c0*/  ULOP3.LUT UR15, UR15, 0x3, URZ, 0xc0, !UPT ;  /* 0x000000030f0f7892 */ /* 0x000fe4000f8ec03f */
[----:B------:R-:W-:-:S04]  /*55d0*/  USEL UR4, URZ, 0x1, !UP1 ;  /* 0x000000013f047887 */ /* 0x000fc8000c800000 */
[----:B------:R-:W-:Y:S01]  /*55e0*/  ULOP3.LUT UR17, UR4, UR17, UR5, 0x96, !UPT ;  /* 0x0000001104117292 */ /* 0x000fe2000f8e9605 */
[----:B------:R-:W-:Y:S11]  /*55f0*/  @P0 BRA `(.L_x_104) ;  /* 0xffffffbc00d80947 */ /* 0x000ff6000383ffff */
[----:B------:R-:W-:Y:S05]  /*5600*/  EXIT ;  /* 0x000000000000794d */ /* 0x000fea0003800000 */
.L_x_12:
[----:B------:R-:W-:-:S08]  /*5610*/  ISETP.NE.AND P0, PT, RZ, UR8, PT ;  /* 0x00000008ff007c0c */ /* 0x000fd0000bf05270 */
[----:B-1---5:R-:W0:-:S00]  /*5620*/  USETMAXREG.DEALLOC.CTAPOOL 0x28 ;  /* 0x00000028000079c8 */ /* 0x022e0000080e0500 */
[----:B------:R-:W-:Y:S05]  /*5630*/  @P0 EXIT ;  /* 0x000000000000094d */ /* 0x000fea0003800000 */
[----:B0-----:R-:W-:Y:S01]  /*5640*/  LOP3.LUT P0, RZ, R9, 0xff, RZ, 0xc0, !PT ;  /* 0x000000ff09ff7812 */ /* 0x001fe2000780c0ff */
[----:B------:R-:W-:Y:S02]  /*5650*/  IMAD.MOV.U32 R10, RZ, RZ, 0x1 ;  /* 0x00000001ff0a7424 */ /* 0x000fe400078e00ff */
[----:B------:R-:W-:-:S10]  /*5660*/  IMAD.MOV.U32 R11, RZ, RZ, RZ ;  /* 0x000000ffff0b7224 */ /* 0x000fd400078e00ff */
[----:B------:R-:W-:Y:S05]  /*5670*/  @!P0 BRA `(.L_x_105) ;  /* 0x0000000c00108947 */ /* 0x000fea0003800000 */
[----:B------:R-:W-:Y:S01]  /*5680*/  LOP3.LUT P0, RZ, R8, 0x1f, RZ, 0xc0, !PT ;  /* 0x0000001f08ff7812 */ /* 0x000fe2000780c0ff */
[----:B------:R-:W-:Y:S01]  /*5690*/  ULDC UR5, c[0x0][0x658] ;  /* 0x0001960000057ab9 */ /* 0x000fe20000000800 */
[----:B------:R-:W-:Y:S01]  /*56a0*/  UMOV UR6, 0xffffffff ;  /* 0xffffffff00067882 */ /* 0x000fe20000000000 */
[----:B------:R-:W-:Y:S01]  /*56b0*/  BSSY B0, `(.L_x_105) ;  /* 0x00000c0000007945 */ /* 0x000fe20003800000 */
[----:B------:R-:W-:Y:S01]  /*56c0*/  USHF.L.U32 UR6, UR6, UR5, URZ ;  /* 0x0000000506067299 */ /* 0x000fe2000800063f */
[C---:B------:R-:W-:Y:S01]  /*56d0*/  ISETP.NE.AND P3, PT, R14.reuse, RZ, PT ;  /* 0x000000ff0e00720c */ /* 0x040fe20003f65270 */
[----:B------:R-:W-:Y:S01]  /*56e0*/  IMAD.MOV.U32 R12, RZ, RZ, 0x1 ;  /* 0x00000001ff0c7424 */ /* 0x000fe200078e00ff */
[----:B------:R-:W-:Y:S01]  /*56f0*/  ISETP.NE.OR P0, PT, R14, RZ, !P0 ;  /* 0x000000ff0e00720c */ /* 0x000fe20004705670 */
[----:B------:R-:W-:Y:S01]  /*5700*/  IMAD.MOV.U32 R10, RZ, RZ, 0x1 ;  /* 0x00000001ff0a7424 */ /* 0x000fe200078e00ff */
[----:B------:R-:W-:Y:S01]  /*5710*/  ULDC UR4, c[0x0][0x600] ;  /* 0x0001800000047ab9 */ /* 0x000fe20000000800 */
[----:B------:R-:W-:Y:S01]  /*5720*/  IMAD.MOV.U32 R11, RZ, RZ, RZ ;  /* 0x000000ffff0b7224 */ /* 0x000fe200078e00ff */
[----:B------:R-:W-:Y:S01]  /*5730*/  UMOV UR8, 0x1 ;  /* 0x0000000100087882 */ /* 0x000fe20000000000 */
[----:B------:R-:W-:-:S02]  /*5740*/  UIADD3 UR27, UR14, 0x1, URZ ;  /* 0x000000010e1b7890 */ /* 0x000fc4000fffe03f */
[----:B------:R-:W-:Y:S02]  /*5750*/  ULOP3.LUT UR26, UR13, 0x2, URZ, 0xfc, !UPT ;  /* 0x000000020d1a7892 */ /* 0x000fe4000f8efc3f */
[----:B------:R-:W-:Y:S02]  /*5760*/  UIADD3 UR4, UR4, -0x1, URZ ;  /* 0xffffffff04047890 */ /* 0x000fe4000fffe03f */
[----:B------:R-:W-:Y:S02]  /*5770*/  USHF.L.U32 UR5, UR8, UR5, URZ ;  /* 0x0000000508057299 */ /* 0x000fe4000800063f */
[----:B------:R-:W-:Y:S01]  /*5780*/  ULOP3.LUT UR6, URZ, UR6, URZ, 0x33, !UPT ;  /* 0x000000063f067292 */ /* 0x000fe2000f8e333f */
[----:B------:R-:W-:-:S11]  /*5790*/  ULDC.64 UR24, c[0x0][0x198] ;  /* 0x0000660000187ab9 */ /* 0x000fd60000000a00 */
.L_x_117:
[----:B------:R-:W-:-:S03]  /*57a0*/  UMOV UR8, 0xffffffff ;  /* 0xffffffff00087882 */ /* 0x000fc60000000000 */
[----:B------:R-:W-:Y:S05]  /*57b0*/  BRA.DIV UR8, `(.L_x_106) ;  /* 0x0000000e08dc7947 */ /* 0x000fea000b800000 */
[----:B------:R-:W-:-:S13]  /*57c0*/  ELECT P1, URZ, PT ;  /* 0x00000000003f782f */ /* 0x000fda0003820000 */
.L_x_130:
[----:B------:R-:W0:Y:S01]  /*57d0*/  LDC R6, c[0x0][0x28c] ;  /* 0x0000a300ff067b82 */ /* 0x000e220000000800 */
[----:B------:R-:W-:Y:S01]  /*57e0*/  BSSY B1, `(.L_x_107) ;  /* 0x0000036000017945 */ /* 0x000fe20003800000 */
[----:B0-----:R-:W-:-:S13]  /*57f0*/  ISETP.LT.OR P1, PT, R6, 0x1, !P1 ;  /* 0x000000010600780c */ /* 0x001fda0004f21670 */
[----:B------:R-:W-:Y:S05]  /*5800*/  @P1 BRA `(.L_x_108) ;  /* 0x0000000000cc1947 */ /* 0x000fea0003800000 */
[----:B------:R-:W-:Y:S02]  /*5810*/  IMAD.SHL.U32 R8, R3, 0x40, RZ ;  /* 0x0000004003087824 */ /* 0x000fe400078e00ff */
[----:B------:R-:W-:Y:S02]  /*5820*/  IMAD.SHL.U32 R9, R2, 0x40, RZ ;  /* 0x0000004002097824 */ /* 0x000fe400078e00ff */
[----:B------:R-:W-:Y:S02]  /*5830*/  IMAD.MOV.U32 R15, RZ, RZ, RZ ;  /* 0x000000ffff0f7224 */ /* 0x000fe400078e00ff */
[----:B------:R-:W-:Y:S02]  /*5840*/  IMAD.U32 R16, RZ, RZ, UR27 ;  /* 0x0000001bff107e24 */ /* 0x000fe4000f8e00ff */
[----:B------:R-:W-:Y:S02]  /*5850*/  IMAD.MOV.U32 R2, RZ, RZ, R10 ;  /* 0x000000ffff027224 */ /* 0x000fe400078e000a */
[----:B------:R-:W-:-:S07]  /*5860*/  IMAD.MOV.U32 R3, RZ, RZ, R11 ;  /* 0x000000ffff037224 */ /* 0x000fce00078e000b */
.L_x_112:
[----:B------:R-:W0:Y:S01]  /*5870*/  S2R R7, SR_CgaCtaId ;  /* 0x0000000000077919 */ /* 0x000e220000008800 */
[----:B-1----:R-:W-:-:S04]  /*5880*/  MOV R6, 0x400 ;  /* 0x0000040000067802 */ /* 0x002fc80000000f00 */
[----:B0-----:R-:W-:Y:S02]  /*5890*/  LEA R14, R7, R6, 0x18 ;  /* 0x00000006070e7211 */ /* 0x001fe400078ec0ff */
[----:B------:R-:W-:Y:S01]  /*58a0*/  SHF.L.U32 R6, R2, 0x1f, RZ ;  /* 0x0000001f02067819 */ /* 0x000fe200000006ff */
[----:B------:R-:W0:Y:S02]  /*58b0*/  @!P3 LDC R7, c[0x0][0x500] ;  /* 0x00014000ff07bb82 */ /* 0x000e240000000800 */
[----:B------:R-:W-:-:S04]  /*58c0*/  IMAD R13, R3, 0x8, R14 ;  /* 0x00000008030d7824 */ /* 0x000fc800078e020e */
[----:B------:R-:W1:Y:S02]  /*58d0*/  SYNCS.PHASECHK.TRANS64.TRYWAIT P1, [R13+URZ+0x20], R6 ;  /* 0x000020060d0075a7 */ /* 0x000e64000802017f */
[----:B-1----:R-:W-:Y:S05]  /*58e0*/  @!P1 BRA `(.L_x_109) ;  /* 0x0000000c00b09947 */ /* 0x002fea0003800000 */
.L_x_131:
[----:B------:R-:W-:Y:S01]  /*58f0*/  UPRMT UR8, UR26, 0x9910, URZ ;  /* 0x000099101a087896 */ /* 0x000fe2000800003f */
[----:B0-----:R0:W-:Y:S03]  /*5900*/  @!P3 SYNCS.ARRIVE.TRANS64 RZ, [R13+URZ], R7 ;  /* 0x000000070dffb9a7 */ /* 0x0011e6000800003f */
[----:B------:R-:W-:-:S06]  /*5910*/  UISETP.NE.AND UP0, UPT, UR8, 0x2, UPT ;  /* 0x000000020800788c */ /* 0x000fcc000bf05270 */
[----:B------:R-:W-:-:S13]  /*5920*/  PLOP3.LUT P1, PT, PT, PT, UP0, 0x80, 0x0 ;  /* 0x000000000000781c */ /* 0x000fda0003f2f008 */
[----:B0-----:R-:W-:Y:S05]  /*5930*/  @P1 BRA `(.L_x_110) ;  /* 0x0000000000041947 */ /* 0x001fea0003800000 */
[----:B------:R-:W-:Y:S01]  /*5940*/  BPT.TRAP 0x1 ;  /* 0x000000040000795c */ /* 0x000fe20000300000 */
.L_x_110:
[----:B------:R-:W-:Y:S05]  /*5950*/  @P0 BRA `(.L_x_111) ;  /* 0x0000000000040947 */ /* 0x000fea0003800000 */
[----:B------:R-:W-:Y:S01]  /*5960*/  BPT.TRAP 0x1 ;  /* 0x000000040000795c */ /* 0x000fe20000300000 */
.L_x_111:
[----:B------:R-:W-:Y:S01]  /*5970*/  IMAD R14, R3, 0x800, R14 ;  /* 0x00000800030e7824 */ /* 0x000fe200078e020e */
[----:B------:R-:W-:Y:S01]  /*5980*/  R2UR UR9, R13 ;  /* 0x000000000d0972ca */ /* 0x000fe200000e0000 */
[----:B------:R-:W-:Y:S01]  /*5990*/  VIADD R16, R16, 0xffffffff ;  /* 0xffffffff10107836 */ /* 0x000fe20000000000 */
[----:B------:R-:W-:Y:S01]  /*59a0*/  UIADD3 UR16, UP0, UR24, 0xf0, URZ ;  /* 0x000000f018107890 */ /* 0x000fe2000ff1e03f */
[----:B------:R-:W-:Y:S01]  /*59b0*/  R2UR UR11, R9 ;  /* 0x00000000090b72ca */ /* 0x000fe200000e0000 */
[----:B------:R-:W-:Y:S01]  /*59c0*/  UIADD3 UR28, UP1, UR24, 0x1f0, URZ ;  /* 0x000001f0181c7890 */ /* 0x000fe2000ff3e03f */
[----:B------:R-:W-:Y:S01]  /*59d0*/  R2UR UR8, R14 ;  /* 0x000000000e0872ca */ /* 0x000fe200000e0000 */
[----:B------:R-:W-:Y:S01]  /*59e0*/  UIADD3.X UR17, URZ, UR25, URZ, UP0, !UPT ;  /* 0x000000193f117290 */ /* 0x000fe200087fe43f */
[----:B------:R-:W-:Y:S01]  /*59f0*/  R2UR UR10, R15 ;  /* 0x000000000f0a72ca */ /* 0x000fe200000e0000 */
[----:B------:R-:W-:Y:S01]  /*5a00*/  VIADD R3, R3, 0x1 ;  /* 0x0000000103037836 */ /* 0x000fe20000000000 */
[----:B------:R-:W-:Y:S01]  /*5a10*/  R2UR UR12, R4 ;  /* 0x00000000040c72ca */ /* 0x000fe200000e0000 */
[----:B------:R-:W-:Y:S01]  /*5a20*/  UIADD3.X UR29, URZ, UR25, URZ, UP1, !UPT ;  /* 0x000000193f1d7290 */ /* 0x000fe20008ffe43f */
[----:B------:R-:W-:Y:S01]  /*5a30*/  R2UR UR23, R8 ;  /* 0x00000000081772ca */ /* 0x000fe200000e0000 */
[----:B------:R-:W-:Y:S01]  /*5a40*/  UMOV UR18, 0x0 ;  /* 0x0000000000127882 */ /* 0x000fe20000000000 */
[----:B------:R-:W-:Y:S01]  /*5a50*/  ISETP.GT.AND P2, PT, R16, 0x1, PT ;  /* 0x000000011000780c */ /* 0x000fe20003f44270 */
[----:B------:R-:W-:Y:S01]  /*5a60*/  UMOV UR19, 0x10000000 ;  /* 0x1000000000137882 */ /* 0x000fe20000000000 */
[----:B------:R-:W-:Y:S01]  /*5a70*/  ISETP.NE.AND P1, PT, R3, 0x4, PT ;  /* 0x000000040300780c */ /* 0x000fe20003f25270 */
[----:B------:R-:W-:-:S02]  /*5a80*/  VIADD R15, R15, 0x20 ;  /* 0x000000200f0f7836 */ /* 0x000fc40000000000 */
[----:B------:R-:W-:Y:S01]  /*5a90*/  UIADD3 UR15, UR8, 0x180, URZ ;  /* 0x00000180080f7890 */ /* 0x000fe2000fffe03f */
[----:B------:R-:W-:Y:S01]  /*5aa0*/  SEL R7, RZ, 0x1, P1 ;  /* 0x00000001ff077807 */ /* 0x000fe20000800000 */
[----:B------:R-:W-:Y:S01]  /*5ab0*/  UIADD3 UR22, UR8, 0x2180, URZ ;  /* 0x0000218008167890 */ /* 0x000fe2000fffe03f */
[----:B------:R-:W-:Y:S02]  /*5ac0*/  SEL R3, R3, RZ, P1 ;  /* 0x000000ff03037207 */ /* 0x000fe40000800000 */
[----:B------:R-:W-:Y:S02]  /*5ad0*/  LOP3.LUT R2, R2, R7, RZ, 0x3c, !PT ;  /* 0x0000000702027212 */ /* 0x000fe400078e3cff */
[----:B------:R-:W-:Y:S02]  /*5ae0*/  UMOV UR8, UR15 ;  /* 0x0000000f00087c82 */ /* 0x000fe40008000000 */
[----:B------:R0:W-:Y:S02]  /*5af0*/  UTMALDG.3D [UR8], [UR16], desc[UR18] ;  /* 0x00001208100075b4 */ /* 0x0001e40008011000 */
[----:B0-----:R-:W-:Y:S01]  /*5b00*/  UMOV UR8, UR22 ;  /* 0x0000001600087c82 */ /* 0x001fe20008000000 */
[----:B------:R-:W-:-:S02]  /*5b10*/  UMOV UR11, UR23 ;  /* 0x00000017000b7c82 */ /* 0x000fc40008000000 */
[----:B------:R0:W-:Y:S02]  /*5b20*/  UTMALDG.3D [UR8], [UR28], desc[UR18] ;  /* 0x000012081c0075b4 */ /* 0x0001e40008011000 */
[----:B0-----:R-:W-:Y:S05]  /*5b30*/  @P2 BRA `(.L_x_112) ;  /* 0xfffffffc004c2947 */ /* 0x001fea000383ffff */
.L_x_108:
[----:B------:R-:W-:Y:S05]  /*5b40*/  BSYNC B1 ;  /* 0x0000000000017941 */ /* 0x000fea0003800000 */
.L_x_107:
[----:B------:R-:W-:Y:S01]  /*5b50*/  LOP3.LUT P4, RZ, R12, 0xff, RZ, 0xc0, !PT ;  /* 0x000000ff0cff7812 */ /* 0x000fe2000788c0ff */
[----:B------:R-:W-:Y:S01]  /*5b60*/  VIADD R11, R11, UR14 ;  /* 0x0000000e0b0b7c36 */ /* 0x000fe20008000000 */
[----:B------:R-:W-:Y:S01]  /*5b70*/  ULDC.64 UR8, c[0x0][0x650] ;  /* 0x0001940000087ab9 */ /* 0x000fe20000000a00 */
[----:B------:R-:W-:Y:S01]  /*5b80*/  BSSY B1, `(.L_x_113) ;  /* 0x0000070000017945 */ /* 0x000fe20003800000 */
[----:B-1----:R-:W-:Y:S02]  /*5b90*/  PRMT R6, RZ, 0x7610, R6 ;  /* 0x00007610ff067816 */ /* 0x002fe40000000006 */
[C---:B------:R-:W-:Y:S02]  /*5ba0*/  ISETP.GT.U32.AND P1, PT, R11.reuse, 0x3, PT ;  /* 0x000000030b00780c */ /* 0x040fe40003f24070 */
[----:B------:R-:W-:Y:S02]  /*5bb0*/  SHF.R.U32.HI R2, RZ, 0x2, R11 ;  /* 0x00000002ff027819 */ /* 0x000fe4000001160b */
[----:B------:R-:W-:-:S02]  /*5bc0*/  LOP3.LUT R11, R11, 0x3, RZ, 0xc0, !PT ;  /* 0x000000030b0b7812 */ /* 0x000fc400078ec0ff */
[----:B------:R-:W-:Y:S01]  /*5bd0*/  LOP3.LUT R2, R2, 0x1, RZ, 0xc0, !PT ;  /* 0x0000000102027812 */ /* 0x000fe200078ec0ff */
[----:B------:R-:W0:Y:S01]  /*5be0*/  @P4 S2R R4, SR_CgaCtaId ;  /* 0x0000000000044919 */ /* 0x000e220000008800 */
[----:B------:R-:W-:Y:S02]  /*5bf0*/  @P4 MOV R3, 0x400 ;  /* 0x0000040000034802 */ /* 0x000fe40000000f00 */
[----:B------:R-:W-:Y:S02]  /*5c00*/  ISETP.NE.U32.AND P2, PT, R2, 0x1, PT ;  /* 0x000000010200780c */ /* 0x000fe40003f45070 */
[----:B------:R-:W-:Y:S02]  /*5c10*/  PRMT R12, RZ, 0x7610, R12 ;  /* 0x00007610ff0c7816 */ /* 0x000fe4000000000c */
[----:B0-----:R-:W-:Y:S01]  /*5c20*/  @P4 LEA R3, R4, R3, 0x18 ;  /* 0x0000000304034211 */ /* 0x001fe200078ec0ff */
[----:B------:R-:W-:-:S03]  /*5c30*/  IMAD.U32 R4, RZ, RZ, UR14 ;  /* 0x0000000eff047e24 */ /* 0x000fc6000f8e00ff */
[----:B------:R0:W-:Y:S01]  /*5c40*/  @P4 SYNCS.ARRIVE.TRANS64.A1T0 RZ, [R3+URZ+0x78], RZ ;  /* 0x000078ff03ff49a7 */ /* 0x0001e2000810003f */
[----:B------:R-:W-:Y:S02]  /*5c50*/  IADD3 R0, P4, R0, UR20, RZ ;  /* 0x0000001400007c10 */ /* 0x000fe4000ff9e0ff */
[----:B------:R-:W-:Y:S02]  /*5c60*/  ISETP.LT.U32.AND P1, PT, R4, 0x4, P1 ;  /* 0x000000040400780c */ /* 0x000fe40000f21070 */
[----:B------:R-:W-:Y:S02]  /*5c70*/  IADD3.X R5, R5, UR7, RZ, P4, !PT ;  /* 0x0000000705057c10 */ /* 0x000fe4000a7fe4ff */
[----:B------:R-:W-:Y:S02]  /*5c80*/  ISETP.GE.U32.AND P4, PT, R0, UR8, PT ;  /* 0x0000000800007c0c */ /* 0x000fe4000bf86070 */
[----:B0-----:R-:W-:Y:S02]  /*5c90*/  SEL R3, RZ, 0x1, !P1 ;  /* 0x00000001ff037807 */ /* 0x001fe40004800000 */
[----:B------:R-:W-:-:S02]  /*5ca0*/  ISETP.GE.U32.AND.EX P1, PT, R5, UR9, PT, P4 ;  /* 0x0000000905007c0c */ /* 0x000fc4000bf26140 */
[----:B------:R-:W-:Y:S01]  /*5cb0*/  ISETP.GT.U32.AND P2, PT, R4, 0x3, !P2 ;  /* 0x000000030400780c */ /* 0x000fe20005744070 */
[----:B------:R-:W-:-:S03]  /*5cc0*/  IMAD.MOV.U32 R4, RZ, RZ, -0x1 ;  /* 0xffffffffff047424 */ /* 0x000fc600078e00ff */
[----:B------:R-:W-:-:S04]  /*5cd0*/  SEL R2, RZ, 0x1, !P2 ;  /* 0x00000001ff027807 */ /* 0x000fc80005000000 */
[----:B------:R-:W-:Y:S01]  /*5ce0*/  LOP3.LUT R10, R2, R10, R3, 0x96, !PT ;  /* 0x0000000a020a7212 */ /* 0x000fe200078e9603 */
[----:B------:R-:W-:Y:S02]  /*5cf0*/  IMAD.MOV.U32 R2, RZ, RZ, -0x1 ;  /* 0xffffffffff027424 */ /* 0x000fe400078e00ff */
[----:B------:R-:W-:Y:S01]  /*5d00*/  IMAD.MOV.U32 R3, RZ, RZ, -0x1 ;  /* 0xffffffffff037424 */ /* 0x000fe200078e00ff */
[----:B------:R-:W-:Y:S06]  /*5d10*/  @P1 BRA `(.L_x_114) ;  /* 0x0000000400581947 */ /* 0x000fec0003800000 */
[----:B------:R-:W0:Y:S01]  /*5d20*/  S2UR UR8, SR_CTAID.X ;  /* 0x00000000000879c3 */ /* 0x000e220000002500 */
[----:B------:R-:W-:Y:S01]  /*5d30*/  ULDC.64 UR10, c[0x0][0x628] ;  /* 0x00018a00000a7ab9 */ /* 0x000fe20000000a00 */
[----:B------:R-:W-:Y:S01]  /*5d40*/  ULDC UR9, c[0x0][0x150] ;  /* 0x0000540000097ab9 */ /* 0x000fe20000000800 */
[----:B------:R-:W-:Y:S01]  /*5d50*/  ISETP.NE.U32.AND P1, PT, RZ, UR10, PT ;  /* 0x0000000aff007c0c */ /* 0x000fe2000bf25070 */
[----:B------:R-:W-:Y:S01]  /*5d60*/  ULDC UR12, c[0x0][0x630] ;  /* 0x00018c00000c7ab9 */ /* 0x000fe20000000800 */
[----:B------:R-:W-:Y:S01]  /*5d70*/  ULDC UR16, c[0x0][0x154] ;  /* 0x0000550000107ab9 */ /* 0x000fe20000000800 */
[----:B------:R-:W-:Y:S01]  /*5d80*/  IMAD.MOV.U32 R2, RZ, RZ, R0 ;  /* 0x000000ffff027224 */ /* 0x000fe200078e0000 */
[----:B------:R-:W-:Y:S01]  /*5d90*/  ISETP.NE.AND.EX P1, PT, RZ, UR11, PT, P1 ;  /* 0x0000000bff007c0c */ /* 0x000fe2000bf25310 */
[----:B------:R-:W1:Y:S01]  /*5da0*/  S2UR UR15, SR_CTAID.Y ;  /* 0x00000000000f79c3 */ /* 0x000e620000002600 */
[----:B0-----:R-:W-:-:S05]  /*5db0*/  I2FP.F32.U32 R3, UR8 ;  /* 0x0000000800037c45 */ /* 0x001fca0008201000 */
[----:B------:R-:W-:Y:S01]  /*5dc0*/  FMUL R4, R3, UR9 ;  /* 0x0000000903047c20 */ /* 0x000fe20008400000 */
[----:B------:R-:W-:-:S05]  /*5dd0*/  IMAD.MOV.U32 R3, RZ, RZ, R5 ;  /* 0x000000ffff037224 */ /* 0x000fca00078e0005 */
[----:B------:R-:W-:Y:S05]  /*5de0*/  @!P1 BRA `(.L_x_115) ;  /* 0x0000000000289947 */ /* 0x000fea0003800000 */
[----:B------:R-:W-:Y:S02]  /*5df0*/  ULDC UR9, c[0x0][0x634] ;  /* 0x00018d0000097ab9 */ /* 0x000fe40000000800 */
[----:B------:R-:W-:-:S05]  /*5e00*/  IADD3 R9, P1, R0, UR9, RZ ;  /* 0x0000000900097c10 */ /* 0x000fca000ff3e0ff */
[----:B------:R-:W-:-:S04]  /*5e10*/  IMAD.X R13, RZ, RZ, R5, P1 ;  /* 0x000000ffff0d7224 */ /* 0x000fc800008e0605 */
[----:B------:R-:W-:-:S04]  /*5e20*/  IMAD.WIDE.U32 R6, R13, UR10, RZ ;  /* 0x0000000a0d067c25 */ /* 0x000fc8000f8e00ff */
[----:B------:R-:W-:-:S04]  /*5e30*/  IMAD.WIDE.U32 R6, P1, R9, UR11, R6 ;  /* 0x0000000b09067c25 */ /* 0x000fc8000f820006 */
[----:B------:R-:W-:-:S04]  /*5e40*/  IMAD.WIDE.U32 R8, R9, UR10, RZ ;  /* 0x0000000a09087c25 */ /* 0x000fc8000f8e00ff */
[----:B------:R-:W-:Y:S01]  /*5e50*/  IMAD.X R3, RZ, RZ, RZ, P1 ;  /* 0x000000ffff037224 */ /* 0x000fe200008e06ff */
[----:B------:R-:W-:Y:S01]  /*5e60*/  IADD3 RZ, P1, R9, R6, RZ ;  /* 0x0000000609ff7210 */ /* 0x000fe20007f3e0ff */
[----:B------:R-:W-:-:S04]  /*5e70*/  IMAD.MOV.U32 R2, RZ, RZ, R7 ;  /* 0x000000ffff027224 */ /* 0x000fc800078e0007 */
[----:B------:R-:W-:-:S08]  /*5e80*/  IMAD.WIDE.U32.X R2, R13, UR11, R2, P1 ;  /* 0x0000000b0d027c25 */ /* 0x000fd000088e0402 */
.L_x_115:
[--C-:B------:R-:W-:Y:S01]  /*5e90*/  SHF.R.U64 R13, R2, UR12, R3.reuse ;  /* 0x0000000c020d7c19 */ /* 0x100fe20008001203 */
[----:B------:R0:W2:Y:S01]  /*5ea0*/  F2I.U32.TRUNC.NTZ R9, R4 ;  /* 0x0000000400097305 */ /* 0x0000a2000020f000 */
[----:B------:R-:W-:Y:S01]  /*5eb0*/  SHF.R.U32.HI R2, RZ, UR12, R3 ;  /* 0x0000000cff027c19 */ /* 0x000fe20008011603 */
[----:B------:R-:W-:Y:S01]  /*5ec0*/  ULDC.64 UR10, c[0x0][0x620] ;  /* 0x00018800000a7ab9 */ /* 0x000fe20000000a00 */
[----:B------:R-:W-:Y:S01]  /*5ed0*/  IADD3 R7, P1, RZ, -R13, RZ ;  /* 0x8000000dff077210 */ /* 0x000fe20007f3e0ff */
[----:B------:R-:W3:Y:S01]  /*5ee0*/  LDC R19, c[0x0][0x610] ;  /* 0x00018400ff137b82 */ /* 0x000ee20000000800 */
[----:B-1----:R-:W-:Y:S01]  /*5ef0*/  I2FP.F32.U32 R6, UR15 ;  /* 0x0000000f00067c45 */ /* 0x002fe20008201000 */
[----:B------:R-:W-:Y:S01]  /*5f00*/  ULDC UR12, c[0x0][0x658] ;  /* 0x00019600000c7ab9 */ /* 0x000fe20000000800 */
[----:B------:R-:W-:Y:S01]  /*5f10*/  ULDC UR18, c[0x0][0x648] ;  /* 0x0001920000127ab9 */ /* 0x000fe20000000800 */
[----:B------:R-:W-:Y:S02]  /*5f20*/  IMAD.X R2, RZ, RZ, ~R2, P1 ;  /* 0x000000ffff027224 */ /* 0x000fe400008e0e02 */
[----:B------:R-:W-:Y:S01]  /*5f30*/  FMUL R8, R6, UR16 ;  /* 0x0000001006087c20 */ /* 0x000fe20008400000 */
[----:B0-----:R-:W-:Y:S01]  /*5f40*/  IMAD.MOV.U32 R4, RZ, RZ, R0 ;  /* 0x000000ffff047224 */ /* 0x001fe200078e0000 */
[----:B------:R-:W-:Y:S01]  /*5f50*/  ULDC.64 UR16, c[0x0][0x640] ;  /* 0x0001900000107ab9 */ /* 0x000fe20000000a00 */
[----:B------:R-:W-:Y:S01]  /*5f60*/  IMAD R6, R2, UR10, RZ ;  /* 0x0000000a02067c24 */ /* 0x000fe2000f8e02ff */
[----:B------:R-:W-:Y:S01]  /*5f70*/  ISETP.NE.U32.AND P1, PT, RZ, UR16, PT ;  /* 0x00000010ff007c0c */ /* 0x000fe2000bf25070 */
[----:B------:R-:W-:Y:S01]  /*5f80*/  IMAD.WIDE.U32 R2, R7, UR10, R4 ;  /* 0x0000000a07027c25 */ /* 0x000fe2000f8e0004 */
[----:B------:R-:W0:Y:S01]  /*5f90*/  F2I.U32.TRUNC.NTZ R8, R8 ;  /* 0x0000000800087305 */ /* 0x000e22000020f000 */
[----:B--2---:R-:W-:Y:S01]  /*5fa0*/  R2UR UR9, R9 ;  /* 0x00000000090972ca */ /* 0x004fe200000e0000 */
[----:B------:R-:W-:Y:S01]  /*5fb0*/  ULDC UR10, c[0x0][0x618] ;  /* 0x00018600000a7ab9 */ /* 0x000fe20000000800 */
[----:B------:R-:W-:Y:S01]  /*5fc0*/  IMAD R7, R7, UR11, R6 ;  /* 0x0000000b07077c24 */ /* 0x000fe2000f8e0206 */
[----:B------:R-:W-:-:S03]  /*5fd0*/  ISETP.NE.AND.EX P1, PT, RZ, UR17, PT, P1 ;  /* 0x00000011ff007c0c */ /* 0x000fc6000bf25310 */
[----:B------:R-:W-:-:S05]  /*5fe0*/  IMAD.IADD R3, R3, 0x1, R7 ;  /* 0x0000000103037824 */ /* 0x000fca00078e0207 */
[--C-:B------:R-:W-:Y:S02]  /*5ff0*/  SHF.R.U64 R4, R2, UR10, R3.reuse ;  /* 0x0000000a02047c19 */ /* 0x100fe40008001203 */
[----:B------:R-:W-:Y:S01]  /*6000*/  SHF.R.U32.HI R3, RZ, UR10, R3 ;  /* 0x0000000aff037c19 */ /* 0x000fe20008011603 */
[----:B------:R-:W-:Y:S01]  /*6010*/  ULDC UR10, c[0x0][0x608] ;  /* 0x00018200000a7ab9 */ /* 0x000fe20000000800 */
[----:B0-----:R-:W-:Y:S02]  /*6020*/  R2UR UR11, R8 ;  /* 0x00000000080b72ca */ /* 0x001fe400000e0000 */
[--C-:B------:R-:W-:Y:S02]  /*6030*/  SHF.R.U64 R14, R4, UR10, R3.reuse ;  /* 0x0000000a040e7c19 */ /* 0x100fe40008001203 */
[----:B------:R-:W-:Y:S01]  /*6040*/  SHF.R.U32.HI R3, RZ, UR10, R3 ;  /* 0x0000000aff037c19 */ /* 0x000fe20008011603 */
[----:B------:R-:W-:-:S03]  /*6050*/  UIADD3 UR10, -UR9, URZ, URZ ;  /* 0x0000003f090a7290 */ /* 0x000fc6000fffe13f */
[--C-:B------:R-:W-:Y:S01]  /*6060*/  SHF.R.U64 R17, R14, UR12, R3.reuse ;  /* 0x0000000c0e117c19 */ /* 0x100fe20008001203 */
[----:B------:R-:W-:Y:S01]  /*6070*/  ULDC UR9, c[0x0][0x144] ;  /* 0x0000510000097ab9 */ /* 0x000fe20000000800 */
[----:B------:R-:W-:-:S03]  /*6080*/  SHF.R.U32.HI R3, RZ, UR12, R3 ;  /* 0x0000000cff037c19 */ /* 0x000fc60008011603 */
[----:B------:R-:W-:Y:S01]  /*6090*/  IMAD.MOV.U32 R2, RZ, RZ, R17 ;  /* 0x000000ffff027224 */ /* 0x000fe200078e0011 */
[----:B------:R-:W-:Y:S06]  /*60a0*/  @!P1 BRA `(.L_x_116) ;  /* 0x0000000000289947 */ /* 0x000fec0003800000 */
        /* <DEDUP_REMOVED lines=10> */
.L_x_116:
[----:B------:R-:W-:Y:S01]  /*6150*/  UIADD3 UR11, -UR11, URZ, URZ ;  /* 0x0000003f0b0b7290 */ /* 0x000fe2000fffe13f */
[----:B------:R-:W-:Y:S01]  /*6160*/  SHF.R.U64 R3, R2, UR18, R3 ;  /* 0x0000001202037c19 */ /* 0x000fe20008001203 */
[----:B------:R-:W-:Y:S01]  /*6170*/  UIMAD UR8, UR9, UR10, UR8 ;  /* 0x0000000a090872a4 */ /* 0x000fe2000f8e0208 */
[----:B------:R-:W-:Y:S02]  /*6180*/  LOP3.LUT R2, R14, UR6, RZ, 0xc0, !PT ;  /* 0x000000060e027c12 */ /* 0x000fe4000f8ec0ff */
[----:B------:R-:W-:Y:S01]  /*6190*/  ULDC UR9, c[0x0][0x148] ;  /* 0x0000520000097ab9 */ /* 0x000fe20000000800 */
[----:B------:R-:W-:Y:S01]  /*61a0*/  IMAD.MOV R6, RZ, RZ, -R3 ;  /* 0x000000ffff067224 */ /* 0x000fe200078e0a03 */
[----:B------:R-:W-:Y:S01]  /*61b0*/  @UP2 UIMAD UR8, UR9, UR11, UR15 ;  /* 0x0000000b090822a4 */ /* 0x000fe2000f8e020f */
[----:B------:R-:W-:Y:S01]  /*61c0*/  IMAD R2, R3, UR5, R2 ;  /* 0x0000000503027c24 */ /* 0x000fe2000f8e0202 */
[----:B------:R-:W-:Y:S01]  /*61d0*/  LOP3.LUT R4, R4, UR4, RZ, 0xc0, !PT ;  /* 0x0000000404047c12 */ /* 0x000fe2000f8ec0ff */
[----:B------:R-:W-:Y:S01]  /*61e0*/  ULDC UR9, c[0x0][0x638] ;  /* 0x00018e0000097ab9 */ /* 0x000fe20000000800 */
[----:B------:R-:W-:Y:S01]  /*61f0*/  PLOP3.LUT P1, PT, PT, PT, UP2, 0x80, 0x0 ;  /* 0x000000000000781c */ /* 0x000fe20003f2f028 */
[----:B------:R-:W-:-:S02]  /*6200*/  IMAD R3, R6, UR9, R17 ;  /* 0x0000000906037c24 */ /* 0x000fc4000f8e0211 */
[----:B---3--:R-:W-:Y:S01]  /*6210*/  IMAD R2, R2, R19, UR8 ;  /* 0x0000000802027e24 */ /* 0x008fe2000f8e0213 */
[----:B------:R-:W-:Y:S01]  /*6220*/  ULDC UR8, c[0x0][0x600] ;  /* 0x0001800000087ab9 */ /* 0x000fe20000000800 */
[----:B------:R-:W-:Y:S02]  /*6230*/  IMAD.MOV.U32 R6, RZ, RZ, 0x1 ;  /* 0x00000001ff067424 */ /* 0x000fe400078e00ff */
[----:B------:R-:W-:Y:S02]  /*6240*/  IMAD R7, R3, UR8, R4 ;  /* 0x0000000803077c24 */ /* 0x000fe4000f8e0204 */
[----:B------:R-:W-:-:S03]  /*6250*/  IMAD.MOV.U32 R4, RZ, RZ, R13 ;  /* 0x000000ffff047224 */ /* 0x000fc600078e000d */
[----:B------:R-:W-:Y:S02]  /*6260*/  SEL R3, R7, R2, !P1 ;  /* 0x0000000207037207 */ /* 0x000fe40004800000 */
[----:B------:R-:W-:-:S07]  /*6270*/  SEL R2, R2, R7, !P1 ;  /* 0x0000000702027207 */ /* 0x000fce0004800000 */
.L_x_114:
[----:B------:R-:W-:Y:S05]  /*6280*/  BSYNC B1 ;  /* 0x0000000000017941 */ /* 0x000fea0003800000 */
.L_x_113:
[----:B------:R-:W-:-:S13]  /*6290*/  LOP3.LUT P1, RZ, R6, 0xff, RZ, 0xc0, !PT ;  /* 0x000000ff06ff7812 */ /* 0x000fda000782c0ff */
[----:B------:R-:W-:Y:S05]  /*62a0*/  @P1 BRA `(.L_x_117) ;  /* 0xfffffff4003c1947 */ /* 0x000fea000383ffff */
[----:B------:R-:W-:Y:S05]  /*62b0*/  BSYNC B0 ;  /* 0x0000000000007941 */ /* 0x000fea0003800000 */
.L_x_105:
[----:B------:R-:W-:-:S03]  /*62c0*/  UMOV UR8, 0xffffffff ;  /* 0xffffffff00087882 */ /* 0x000fc60000000000 */
[----:B------:R-:W-:Y:S05]  /*62d0*/  BRA.DIV UR8, `(.L_x_118) ;  /* 0x0000000608487947 */ /* 0x000fea000b800000 */
[----:B------:R-:W-:-:S13]  /*62e0*/  ELECT P0, URZ, PT ;  /* 0x00000000003f782f */ /* 0x000fda0003800000 */
.L_x_134:
[----:B------:R-:W-:Y:S04]  /*62f0*/  BSSY B0, `(.L_x_119) ;  /* 0x000002c000007945 */ /* 0x000fe80003800000 */
[----:B------:R-:W-:Y:S05]  /*6300*/  @!P0 BRA `(.L_x_120) ;  /* 0x0000000000a88947 */ /* 0x000fea0003800000 */
[----:B------:R-:W-:-:S04]  /*6310*/  ULOP3.LUT UR8, UR13, 0x2, URZ, 0xfc, !UPT ;  /* 0x000000020d087892 */ /* 0x000fc8000f8efc3f */
[----:B------:R-:W-:-:S06]  /*6320*/  UISETP.NE.AND UP0, UPT, UR8, 0x3, UPT ;  /* 0x000000030800788c */ /* 0x000fcc000bf05270 */
[----:B------:R-:W-:-:S13]  /*6330*/  PLOP3.LUT P0, PT, PT, PT, UP0, 0x80, 0x0 ;  /* 0x000000000000781c */ /* 0x000fda0003f0f008 */
[----:B------:R-:W-:Y:S05]  /*6340*/  @!P0 BRA `(.L_x_121) ;  /* 0x0000000000048947 */ /* 0x000fea0003800000 */
[----:B------:R-:W-:Y:S01]  /*6350*/  BPT.TRAP 0x1 ;  /* 0x000000040000795c */ /* 0x000fe20000300000 */
.L_x_121:
[----:B------:R-:W0:Y:S01]  /*6360*/  S2R R3, SR_CgaCtaId ;  /* 0x0000000000037919 */ /* 0x000e220000008800 */
[----:B------:R-:W-:Y:S02]  /*6370*/  MOV R0, 0x400 ;  /* 0x0000040000007802 */ /* 0x000fe40000000f00 */
[----:B------:R-:W-:Y:S02]  /*6380*/  SHF.L.U32 R2, R10, 0x1f, RZ ;  /* 0x0000001f0a027819 */ /* 0x000fe400000006ff */
[----:B0-----:R-:W-:-:S05]  /*6390*/  LEA R0, R3, R0, 0x18 ;  /* 0x0000000003007211 */ /* 0x001fca00078ec0ff */
[----:B------:R-:W-:-:S04]  /*63a0*/  VIADD R0, R0, 0x20 ;  /* 0x0000002000007836 */ /* 0x000fc80000000000 */
[C---:B------:R-:W-:Y:S02]  /*63b0*/  IMAD R5, R11.reuse, 0x8, R0 ;  /* 0x000000080b057824 */ /* 0x040fe400078e0200 */
[----:B------:R-:W-:Y:S02]  /*63c0*/  VIADD R11, R11, 0x1 ;  /* 0x000000010b0b7836 */ /* 0x000fe40000000000 */
[----:B------:R-:W0:Y:S03]  /*63d0*/  SYNCS.PHASECHK.TRANS64.TRYWAIT P0, [R5+URZ], R2 ;  /* 0x00000002050075a7 */ /* 0x000e26000800017f */
[----:B------:R-:W-:-:S04]  /*63e0*/  ISETP.NE.AND P1, PT, R11, 0x4, PT ;  /* 0x000000040b00780c */ /* 0x000fc80003f25270 */
[----:B------:R-:W-:Y:S02]  /*63f0*/  SEL R3, RZ, 0x1, P1 ;  /* 0x00000001ff037807 */ /* 0x000fe40000800000 */
[----:B------:R-:W-:Y:S02]  /*6400*/  SEL R11, R11, RZ, P1 ;  /* 0x000000ff0b0b7207 */ /* 0x000fe40000800000 */
[----:B------:R-:W-:-:S03]  /*6410*/  LOP3.LUT R10, R10, R3, RZ, 0x3c, !PT ;  /* 0x000000030a0a7212 */ /* 0x000fc600078e3cff */
[----:B------:R-:W-:Y:S01]  /*6420*/  IMAD R7, R11, 0x8, R0 ;  /* 0x000000080b077824 */ /* 0x000fe200078e0200 */
[----:B------:R-:W-:Y:S01]  /*6430*/  SHF.L.U32 R4, R10, 0x1f, RZ ;  /* 0x0000001f0a047819 */ /* 0x000fe200000006ff */
[----:B0-----:R-:W-:Y:S06]  /*6440*/  @!P0 BRA `(.L_x_122) ;  /* 0x0000000400108947 */ /* 0x001fec0003800000 */
.L_x_135:
[----:B------:R-:W1:Y:S01]  /*6450*/  SYNCS.PHASECHK.TRANS64.TRYWAIT P0, [R7+URZ], R4 ;  /* 0x00000004070075a7 */ /* 0x000e62000800017f */
[----:B0-----:R-:W-:-:S05]  /*6460*/  VIADD R2, R11, 0x1 ;  /* 0x000000010b027836 */ /* 0x001fca0000000000 */
[----:B------:R-:W-:-:S04]  /*6470*/  ISETP.NE.AND P1, PT, R2, 0x4, PT ;  /* 0x000000040200780c */ /* 0x000fc80003f25270 */
[----:B------:R-:W-:Y:S02]  /*6480*/  SEL R3, RZ, 0x1, P1 ;  /* 0x00000001ff037807 */ /* 0x000fe40000800000 */
[----:B------:R-:W-:Y:S02]  /*6490*/  SEL R9, R2, RZ, P1 ;  /* 0x000000ff02097207 */ /* 0x000fe40000800000 */
[----:B------:R-:W-:-:S03]  /*64a0*/  LOP3.LUT R11, R10, R3, RZ, 0x3c, !PT ;  /* 0x000000030a0b7212 */ /* 0x000fc600078e3cff */
[----:B------:R-:W-:Y:S01]  /*64b0*/  IMAD R6, R9, 0x8, R0 ;  /* 0x0000000809067824 */ /* 0x000fe200078e0200 */
[----:B------:R-:W-:Y:S01]  /*64c0*/  SHF.L.U32 R5, R11, 0x1f, RZ ;  /* 0x0000001f0b057819 */ /* 0x000fe200000006ff */
[----:B-1----:R-:W-:Y:S06]  /*64d0*/  @!P0 BRA `(.L_x_123) ;  /* 0x0000000400008947 */ /* 0x002fec0003800000 */
.L_x_136:
[----:B------:R-:W1:Y:S01]  /*64e0*/  SYNCS.PHASECHK.TRANS64.TRYWAIT P0, [R6+URZ], R5 ;  /* 0x00000005060075a7 */ /* 0x000e62000800017f */
[----:B------:R-:W-:-:S05]  /*64f0*/  VIADD R2, R9, 0x1 ;  /* 0x0000000109027836 */ /* 0x000fca0000000000 */
[----:B------:R-:W-:-:S04]  /*6500*/  ISETP.NE.AND P1, PT, R2, 0x4, PT ;  /* 0x000000040200780c */ /* 0x000fc80003f25270 */
[----:B0-----:R-:W-:Y:S02]  /*6510*/  SEL R4, RZ, 0x1, P1 ;  /* 0x00000001ff047807 */ /* 0x001fe40000800000 */
[----:B------:R-:W-:Y:S02]  /*6520*/  SEL R3, R2, RZ, P1 ;  /* 0x000000ff02037207 */ /* 0x000fe40000800000 */
[----:B------:R-:W-:Y:S01]  /*6530*/  LOP3.LUT R4, R11, R4, RZ, 0x3c, !PT ;  /* 0x000000040b047212 */ /* 0x000fe200078e3cff */
[----:B-1----:R-:W-:Y:S06]  /*6540*/  @!P0 BRA `(.L_x_124) ;  /* 0x0000000000f88947 */ /* 0x002fec0003800000 */
.L_x_137:
[----:B------:R-:W-:Y:S01]  /*6550*/  IMAD R3, R3, 0x8, R0 ;  /* 0x0000000803037824 */ /* 0x000fe200078e0200 */
[----:B------:R-:W-:-:S07]  /*6560*/  SHF.L.U32 R0, R4, 0x1f, RZ ;  /* 0x0000001f04007819 */ /* 0x000fce00000006ff */
.L_x_125:
[----:B-1----:R1:W2:Y:S02]  /*6570*/  SYNCS.PHASECHK.TRANS64.TRYWAIT P0, [R3+URZ], R0 ;  /* 0x00000000030075a7 */ /* 0x0022a4000800017f */
[----:B--2---:R-:W-:Y:S05]  /*6580*/  @!P0 NANOSLEEP.SYNCS 0x989680 ;  /* 0x009896800000895d */ /* 0x004fea0003900000 */
[----:B------:R-:W2:Y:S02]  /*6590*/  @!P0 SYNCS.PHASECHK.TRANS64 P0, [R3+URZ], R0 ;  /* 0x00000000030085a7 */ /* 0x000ea4000800007f */
[----:B--2---:R-:W-:Y:S05]  /*65a0*/  @!P0 BRA `(.L_x_125) ;  /* 0xfffffffc00f08947 */ /* 0x004fea000383ffff */
.L_x_120:
[----:B------:R-:W-:Y:S05]  /*65b0*/  BSYNC B0 ;  /* 0x0000000000007941 */ /* 0x000fea0003800000 */
.L_x_119:
[----:B------:R-:W-:Y:S05]  /*65c0*/  EXIT ;  /* 0x000000000000794d */ /* 0x000fea0003800000 */
.L_x_14:
[----:B0-----:R0:W2:Y:S02]  /*65d0*/  SYNCS.PHASECHK.TRANS64.TRYWAIT P0, [R15+URZ+-0x8], R10 ;  /* 0xfffff80a0f0075a7 */ /* 0x0010a4000800017f */
[----:B--2---:R-:W-:Y:S05]  /*65e0*/  @!P0 NANOSLEEP.SYNCS 0x989680 ;  /* 0x009896800000895d */ /* 0x004fea0003900000 */
[----:B------:R-:W2:Y:S02]  /*65f0*/  @!P0 SYNCS.PHASECHK.TRANS64 P0, [R15+URZ+-0x8], R10 ;  /* 0xfffff80a0f0085a7 */ /* 0x000ea4000800007f */
[----:B--2---:R-:W-:Y:S05]  /*6600*/  @!P0 BRA `(.L_x_14) ;  /* 0xfffffffc00f08947 */ /* 0x004fea000383ffff */
[----:B------:R-:W-:Y:S05]  /*6610*/  BRA `(.L_x_126) ;  /* 0xffffffac00ec7947 */ /* 0x000fea000383ffff */
.L_x_19:
[----:B--2---:R-:W-:-:S04]  /*6620*/  IMAD.U32 R11, RZ, RZ, UR4 ;  /* 0x00000004ff0b7e24 */ /* 0x004fc8000f8e00ff */
[----:B------:R2:W3:Y:S03]  /*6630*/  SYNCS.PHASECHK.TRANS64.TRYWAIT P0, [R11+URZ], R10 ;  /* 0x0000000a0b0075a7 */ /* 0x0004e6000800017f */
[----:B---3--:R-:W-:Y:S05]  /*6640*/  @!P0 NANOSLEEP.SYNCS 0x989680 ;  /* 0x009896800000895d */ /* 0x008fea0003900000 */
[----:B------:R-:W3:Y:S02]  /*6650*/  @!P0 SYNCS.PHASECHK.TRANS64 P0, [R11+URZ], R10 ;  /* 0x0000000a0b0085a7 */ /* 0x000ee4000800007f */
[----:B---3--:R-:W-:Y:S05]  /*6660*/  @!P0 BRA `(.L_x_19) ;  /* 0xfffffffc00ec8947 */ /* 0x008fea000383ffff */
[----:B------:R-:W-:Y:S05]  /*6670*/  BRA `(.L_x_18) ;  /* 0xffffffb000987947 */ /* 0x000fea000383ffff */
.L_x_25:
[----:B--2---:R-:W-:-:S04]  /*6680*/  IMAD.U32 R12, RZ, RZ, UR8 ;  /* 0x00000008ff0c7e24 */ /* 0x004fc8000f8e00ff */
[----:B------:R2:W3:Y:S03]  /*6690*/  SYNCS.PHASECHK.TRANS64.TRYWAIT P0, [R12+URZ], R11 ;  /* 0x0000000b0c0075a7 */ /* 0x0004e6000800017f */
[----:B---3--:R-:W-:Y:S05]  /*66a0*/  @!P0 NANOSLEEP.SYNCS 0x989680 ;  /* 0x009896800000895d */ /* 0x008fea0003900000 */
[----:B------:R-:W3:Y:S02]  /*66b0*/  @!P0 SYNCS.PHASECHK.TRANS64 P0, [R12+URZ], R11 ;  /* 0x0000000b0c0085a7 */ /* 0x000ee4000800007f */
[----:B---3--:R-:W-:Y:S05]  /*66c0*/  @!P0 BRA `(.L_x_25) ;  /* 0xfffffffc00ec8947 */ /* 0x008fea000383ffff */
[----:B------:R-:W-:Y:S05]  /*66d0*/  BRA `(.L_x_24) ;  /* 0xffffffb400dc7947 */ /* 0x000fea000383ffff */
.L_x_33:
[----:B---3--:R3:W4:Y:S02]  /*66e0*/  SYNCS.PHASECHK.TRANS64.TRYWAIT P0, [R15+URZ+0x8], R10 ;  /* 0x0000080a0f0075a7 */ /* 0x008724000800017f */
[----:B----4-:R-:W-:Y:S05]  /*66f0*/  @!P0 NANOSLEEP.SYNCS 0x989680 ;  /* 0x009896800000895d */ /* 0x010fea0003900000 */
[----:B------:R-:W4:Y:S02]  /*6700*/  @!P0 SYNCS.PHASECHK.TRANS64 P0, [R15+URZ+0x8], R10 ;  /* 0x0000080a0f0085a7 */ /* 0x000f24000800007f */
[----:B----4-:R-:W-:Y:S05]  /*6710*/  @!P0 BRA `(.L_x_33) ;  /* 0xfffffffc00f08947 */ /* 0x010fea000383ffff */
[----:B------:R-:W-:Y:S05]  /*6720*/  BRA `(.L_x_127) ;  /* 0xffffffbc00d87947 */ /* 0x000fea000383ffff */
.L_x_106:
[----:B------:R-:W-:Y:S01]  /*6730*/  BSSY B1, `(.L_x_128) ;  /* 0x0000006000017945 */ /* 0x000fe20003800000 */
[----:B------:R-:W-:-:S07]  /*6740*/  IMAD.MOV.U32 R6, RZ, RZ, -0x1 ;  /* 0xffffffffff067424 */ /* 0x000fce00078e00ff */
[----:B------:R-:W-:Y:S05]  /*6750*/  WARPSYNC.COLLECTIVE R6, `(.L_x_129) ;  /* 0x00000000060c7348 */ /* 0x000fea0003c00000 */
[----:B------:R-:W-:Y:S02]  /*6760*/  ELECT P1, UR62, PT ;  /* 0x00000000003e782f */ /* 0x000fe40003820000 */
[----:B------:R-:W-:Y:S01]  /*6770*/  MOV R6, UR62 ;  /* 0x0000003e00067c02 */ /* 0x000fe20008000f00 */
[----:B------:R-:W-:Y:S10]  /*6780*/  ENDCOLLECTIVE ;  /* 0x000000000000791b */ /* 0x000ff40003800000 */
.L_x_129:
[----:B------:R-:W-:Y:S05]  /*6790*/  BSYNC B1 ;  /* 0x0000000000017941 */ /* 0x000fea0003800000 */
.L_x_128:
[----:B------:R-:W-:Y:S05]  /*67a0*/  BRA `(.L_x_130) ;  /* 0xfffffff000087947 */ /* 0x000fea000383ffff */
.L_x_109:
[----:B-1----:R1:W2:Y:S02]  /*67b0*/  SYNCS.PHASECHK.TRANS64.TRYWAIT P1, [R13+URZ+0x20], R6 ;  /* 0x000020060d0075a7 */ /* 0x0022a4000802017f */
[----:B--2---:R-:W-:Y:S05]  /*67c0*/  @!P1 NANOSLEEP.SYNCS 0x989680 ;  /* 0x009896800000995d */ /* 0x004fea0003900000 */
[----:B------:R-:W2:Y:S02]  /*67d0*/  @!P1 SYNCS.PHASECHK.TRANS64 P1, [R13+URZ+0x20], R6 ;  /* 0x000020060d0095a7 */ /* 0x000ea4000802007f */
[----:B--2---:R-:W-:Y:S05]  /*67e0*/  @!P1 BRA `(.L_x_109) ;  /* 0xfffffffc00f09947 */ /* 0x004fea000383ffff */
[----:B------:R-:W-:Y:S05]  /*67f0*/  BRA `(.L_x_131) ;  /* 0xfffffff0003c7947 */ /* 0x000fea000383ffff */
.L_x_118:
[----:B------:R-:W-:Y:S01]  /*6800*/  BSSY B0, `(.L_x_132) ;  /* 0x0000006000007945 */ /* 0x000fe20003800000 */
[----:B------:R-:W-:-:S07]  /*6810*/  IMAD.MOV.U32 R6, RZ, RZ, -0x1 ;  /* 0xffffffffff067424 */ /* 0x000fce00078e00ff */
[----:B------:R-:W-:Y:S05]  /*6820*/  WARPSYNC.COLLECTIVE R6, `(.L_x_133) ;  /* 0x00000000060c7348 */ /* 0x000fea0003c00000 */
[----:B------:R-:W-:Y:S02]  /*6830*/  ELECT P1, UR62, PT ;  /* 0x00000000003e782f */ /* 0x000fe40003820000 */
[----:B------:R-:W-:Y:S01]  /*6840*/  MOV R6, UR62 ;  /* 0x0000003e00067c02 */ /* 0x000fe20008000f00 */
[----:B------:R-:W-:Y:S10]  /*6850*/  ENDCOLLECTIVE ;  /* 0x000000000000791b */ /* 0x000ff40003800000 */
.L_x_133:
[----:B------:R-:W-:Y:S05]  /*6860*/  BSYNC B0 ;  /* 0x0000000000007941 */ /* 0x000fea0003800000 */
.L_x_132:
[----:B------:R-:W-:Y:S01]  /*6870*/  PLOP3.LUT P0, PT, P1, PT, PT, 0x80, 0x0 ;  /* 0x000000000000781c */ /* 0x000fe20000f0f070 */
[----:B------:R-:W-:-:S12]  /*6880*/  BRA `(.L_x_134) ;  /* 0xfffffff800987947 */ /* 0x000fd8000383ffff */
.L_x_122:
[----:B0-----:R0:W1:Y:S02]  /*6890*/  SYNCS.PHASECHK.TRANS64.TRYWAIT P0, [R5+URZ], R2 ;  /* 0x00000002050075a7 */ /* 0x001064000800017f */
[----:B-1----:R-:W-:Y:S05]  /*68a0*/  @!P0 NANOSLEEP.SYNCS 0x989680 ;  /* 0x009896800000895d */ /* 0x002fea0003900000 */
[----:B------:R-:W1:Y:S02]  /*68b0*/  @!P0 SYNCS.PHASECHK.TRANS64 P0, [R5+URZ], R2 ;  /* 0x00000002050085a7 */ /* 0x000e64000800007f */
[----:B-1----:R-:W-:Y:S05]  /*68c0*/  @!P0 BRA `(.L_x_122) ;  /* 0xfffffffc00f08947 */ /* 0x002fea000383ffff */
[----:B------:R-:W-:Y:S05]  /*68d0*/  BRA `(.L_x_135) ;  /* 0xfffffff800dc7947 */ /* 0x000fea000383ffff */
.L_x_123:
[----:B0-----:R0:W1:Y:S02]  /*68e0*/  SYNCS.PHASECHK.TRANS64.TRYWAIT P0, [R7+URZ], R4 ;  /* 0x00000004070075a7 */ /* 0x001064000800017f */
[----:B-1----:R-:W-:Y:S05]  /*68f0*/  @!P0 NANOSLEEP.SYNCS 0x989680 ;  /* 0x009896800000895d */ /* 0x002fea0003900000 */
[----:B------:R-:W1:Y:S02]  /*6900*/  @!P0 SYNCS.PHASECHK.TRANS64 P0, [R7+URZ], R4 ;  /* 0x00000004070085a7 */ /* 0x000e64000800007f */
[----:B-1----:R-:W-:Y:S05]  /*6910*/  @!P0 BRA `(.L_x_123) ;  /* 0xfffffffc00f08947 */ /* 0x002fea000383ffff */
[----:B------:R-:W-:Y:S05]  /*6920*/  BRA `(.L_x_136) ;  /* 0xfffffff800ec7947 */ /* 0x000fea000383ffff */
.L_x_124:
[----:B0-----:R0:W1:Y:S02]  /*6930*/  SYNCS.PHASECHK.TRANS64.TRYWAIT P0, [R6+URZ], R5 ;  /* 0x00000005060075a7 */ /* 0x001064000800017f */
[----:B-1----:R-:W-:Y:S05]  /*6940*/  @!P0 NANOSLEEP.SYNCS 0x989680 ;  /* 0x009896800000895d */ /* 0x002fea0003900000 */
[----:B------:R-:W1:Y:S02]  /*6950*/  @!P0 SYNCS.PHASECHK.TRANS64 P0, [R6+URZ], R5 ;  /* 0x00000005060085a7 */ /* 0x000e64000800007f */
[----:B-1----:R-:W-:Y:S05]  /*6960*/  @!P0 BRA `(.L_x_124) ;  /* 0xfffffffc00f08947 */ /* 0x002fea000383ffff */
[----:B------:R-:W-:Y:S05]  /*6970*/  BRA `(.L_x_137) ;  /* 0xfffffff800f47947 */ /* 0x000fea000383ffff */
.L_x_138:
[----:B------:R-:W-:-:S00]  /*6980*/  BRA `(.L_x_138) ;  /* 0xfffffffc00fc7947 */ /* 0x000fc0000383ffff */
[----:B------:R-:W-:-:S00]  /*6990*/  NOP ;  /* 0x0000000000007918 */ /* 0x000fc00000000000 */
        /* <DEDUP_REMOVED lines=14> */
.L_x_139:


//--------------------- .nv.shared._ZN7cutlass13device_kernelINS_4gemm6kernel13GemmUniversalIN4cute5tupleIJiiiiEEENS1_10collective13CollectiveMmaINS1_37MainloopSm90TmaGmmaWarpSpecializedFP8ILi4ENS5_IJNS4_1CILi1EEESB_SB_EEENS1_32KernelTmaWarpSpecializedPingpongEEENS5_IJNSA_ILi64EEESF_NSA_ILi32EEEEEENS_12float_e4m3_tENS5_IJlSB_lEEESI_SJ_NS4_8TiledMMAINS4_8MMA_AtomIJNS4_4SM904GMMA30MMA_64x64x32_F32E4M3E4M3_SS_TNILNSN_7ScaleInE1ELSP_1EEEEEENS4_6LayoutISC_NS5_IJNSA_ILi0EEEST_ST_EEEEENS5_IJNS4_10UnderscoreESW_SW_EEEEENS4_13SM90_TMA_LOADENS4_14ComposedLayoutINS4_7SwizzleILi1ELi4ELi3EEENS4_18smem_ptr_flag_bitsILi8EEENSS_INS5_IJNSA_ILi8EEESG_EEENS5_IJSG_SB_EEEEEEEvNS4_8identityESZ_S19_vS1A_EENS_8epilogue10collective6detail29Sm90TmaWarpSpecializedAdapterINS1D_15DefaultEpilogueISI_SJ_SJ_NS1C_6thread17LinearCombinationISI_Li1EffLNS1H_9ScaleType4KindE0ELNS_15FloatRoundStyleE2ESI_EENS1_15EpilogueDefaultEEEEEvvEEEEvNT_6ParamsE --------------------------
	.section	.nv.shared._ZN7cutlass13device_kernelINS_4gemm6kernel13GemmUniversalIN4cute5tupleIJiiiiEEENS1_10collective13CollectiveMmaINS1_37MainloopSm90TmaGmmaWarpSpecializedFP8ILi4ENS5_IJNS4_1CILi1EEESB_SB_EEENS1_32KernelTmaWarpSpecializedPingpongEEENS5_IJNSA_ILi64EEESF_NSA_ILi32EEEEEENS_12float_e4m3_tENS5_IJlSB_lEEESI_SJ_NS4_8TiledMMAINS4_8MMA_AtomIJNS4_4SM904GMMA30MMA_64x64x32_F32E4M3E4M3_SS_TNILNSN_7ScaleInE1ELSP_1EEEEEENS4_6LayoutISC_NS5_IJNSA_ILi0EEEST_ST_EEEEENS5_IJNS4_10UnderscoreESW_SW_EEEEENS4_13SM90_TMA_LOADENS4_14ComposedLayoutINS4_7SwizzleILi1ELi4ELi3EEENS4_18smem_ptr_flag_bitsILi8EEENSS_INS5_IJNSA_ILi8EEESG_EEENS5_IJSG_SB_EEEEEEEvNS4_8identityESZ_S19_vS1A_EENS_8epilogue10collective6detail29Sm90TmaWarpSpecializedAdapterINS1D_15DefaultEpilogueISI_SJ_SJ_NS1C_6thread17LinearCombinationISI_Li1EffLNS1H_9ScaleType4KindE0ELNS_15FloatRoundStyleE2ESI_EENS1_15EpilogueDefaultEEEEEvvEEEEvNT_6ParamsE,"aw",@nobits
	.sectionflags	@""
	.align	16
	.zero		1024


//--------------------- .nv.shared.reserved.0     --------------------------
	.section	.nv.shared.reserved.0,"aw",@nobits
	.weak		__nv_reservedSMEM_offset_0_alias
	.size		__nv_reservedSMEM_offset_0_alias, 0, 0
	.other		__nv_reservedSMEM_offset_0_alias,@"STO_CUDA_RESERVED_SHARED STV_DEFAULT"
__nv_reservedSMEM_offset_0_alias:
	.zero		0


//--------------------- .nv.global                --------------------------
	.section	.nv.global,"aw",@nobits
.nv.global:
	.type		_ZN40_INTERNAL_6d40fe48_4_k_cu_0c5a8c02_246104cute1_E,@object
	.size		_ZN40_INTERNAL_6d40fe48_4_k_cu_0c5a8c02_246104cute1_E,(_ZN40_INTERNAL_6d40fe48_4_k_cu_0c5a8c02_246104cuda3std3__45__cpo6cbeginE - _ZN40_INTERNAL_6d40fe48_4_k_cu_0c5a8c02_246104cute1_E)
_ZN40_INTERNAL_6d40fe48_4_k_cu_0c5a8c02_246104cute1_E:
	.zero		1
	.type		_ZN40_INTERNAL_6d40fe48_4_k_cu_0c5a8c02_246104cuda3std3__45__cpo6cbeginE,@object
	.size		_ZN40_INTERNAL_6d40fe48_4_k_cu_0c5a8c02_246104cuda3std3__45__cpo6cbeginE,(_ZN40_INTERNAL_6d40fe48_4_k_cu_0c5a8c02_246104cuda3std3__48in_placeE - _ZN40_INTERNAL_6d40fe48_4_k_cu_0c5a8c02_246104cuda3std3__45__cpo6cbeginE)
_ZN40_INTERNAL_6d40fe48_4_k_cu_0c5a8c02_246104cuda3std3__45__cpo6cbeginE:
	.zero		1
	.type		_ZN40_INTERNAL_6d40fe48_4_k_cu_0c5a8c02_246104cuda3std3__48in_placeE,@object
	.size		_ZN40_INTERNAL_6d40fe48_4_k_cu_0c5a8c02_246104cuda3std3__48in_placeE,(_ZN40_INTERNAL_6d40fe48_4_k_cu_0c5a8c02_246104cuda3std6ranges3__45__cpo9iter_moveE - _ZN40_INTERNAL_6d40fe48_4_k_cu_0c5a8c02_246104cuda3std3__48in_placeE)
_ZN40_INTERNAL_6d40fe48_4_k_cu_0c5a8c02_246104cuda3std3__48in_placeE:
	.zero		1
	.type		_ZN40_INTERNAL_6d40fe48_4_k_cu_0c5a8c02_246104cuda3std6ranges3__45__cpo9iter_moveE,@object
	.size		_ZN40_INTERNAL_6d40fe48_4_k_cu_0c5a8c02_246104cuda3std6ranges3__45__cpo9iter_moveE,(_ZN40_INTERNAL_6d40fe48_4_k_cu_0c5a8c02_246104cuda3std3__45__cpo5beginE - _ZN40_INTERNAL_6d40fe48_4_k_cu_0c5a8c02_246104cuda3std6ranges3__45__cpo9iter_moveE)
_ZN40_INTERNAL_6d40fe48_4_k_cu_0c5a8c02_246104cuda3std6ranges3__45__cpo9iter_moveE:
	.zero		1
	.type		_ZN40_INTERNAL_6d40fe48_4_k_cu_0c5a8c02_246104cuda3std3__45__cpo5beginE,@object
	.size		_ZN40_INTERNAL_6d40fe48_4_k_cu_0c5a8c02_246104cuda3std3__45__cpo5beginE,(_ZN40_INTERNAL_6d40fe48_4_k_cu_0c5a8c02_246104cuda3std3__442_GLOBAL__N__6d40fe48_4_k_cu_0c5a8c02_246106ignoreE - _ZN40_INTERNAL_6d40fe48_4_k_cu_0c5a8c02_246104cuda3std3__45__cpo5beginE)
_ZN40_INTERNAL_6d40fe48_4_k_cu_0c5a8c02_246104cuda3std3__45__cpo5beginE:
	.zero		1
	.type		_ZN40_INTERNAL_6d40fe48_4_k_cu_0c5a8c02_246104cuda3std3__442_GLOBAL__N__6d40fe48_4_k_cu_0c5a8c02_246106ignoreE,@object
	.size		_ZN40_INTERNAL_6d40fe48_4_k_cu_0c5a8c02_246104cuda3std3__442_GLOBAL__N__6d40fe48_4_k_cu_0c5a8c02_246106ignoreE,(_ZN40_INTERNAL_6d40fe48_4_k_cu_0c5a8c02_246104cute7productE - _ZN40_INTERNAL_6d40fe48_4_k_cu_0c5a8c02_246104cuda3std3__442_GLOBAL__N__6d40fe48_4_k_cu_0c5a8c02_246106ignoreE)
_ZN40_INTERNAL_6d40fe48_4_k_cu_0c5a8c02_246104cuda3std3__442_GLOBAL__N__6d40fe48_4_k_cu_0c5a8c02_246106ignoreE:
	.zero		1
	.type		_ZN40_INTERNAL_6d40fe48_4_k_cu_0c5a8c02_246104cute7productE,@object
	.size		_ZN40_INTERNAL_6d40fe48_4_k_cu_0c5a8c02_246104cute7productE,(_ZN40_INTERNAL_6d40fe48_4_k_cu_0c5a8c02_246104cuda3std3__45__cpo3endE - _ZN40_INTERNAL_6d40fe48_4_k_cu_0c5a8c02_246104cute7productE)
_ZN40_INTERNAL_6d40fe48_4_k_cu_0c5a8c02_246104cute7productE:
	.zero		1
	.type		_ZN40_INTERNAL_6d40fe48_4_k_cu_0c5a8c02_246104cuda3std3__45__cpo3endE,@object
	.size		_ZN40_INTERNAL_6d40fe48_4_k_cu_0c5a8c02_246104cuda3std3__45__cpo3endE,(_ZN40_INTERNAL_6d40fe48_4_k_cu_0c5a8c02_246104cuda3std3__419piecewise_constructE - _ZN40_INTERNAL_6d40fe48_4_k_cu_0c5a8c02_246104cuda3std3__45__cpo3endE)
_ZN40_INTERNAL_6d40fe48_4_k_cu_0c5a8c02_246104cuda3std3__45__cpo3endE:
	.zero		1
	.type		_ZN40_INTERNAL_6d40fe48_4_k_cu_0c5a8c02_246104cuda3std3__419piecewise_constructE,@object
	.size		_ZN40_INTERNAL_6d40fe48_4_k_cu_0c5a8c02_246104cuda3std3__419piecewise_constructE,(_ZN40_INTERNAL_6d40fe48_4_k_cu_0c5a8c02_246104cuda3std3__45__cpo4cendE - _ZN40_INTERNAL_6d40fe48_4_k_cu_0c5a8c02_246104cuda3std3__419piecewise_constructE)
_ZN40_INTERNAL_6d40fe48_4_k_cu_0c5a8c02_246104cuda3std3__419piecewise_constructE:
	.zero		1
	.type		_ZN40_INTERNAL_6d40fe48_4_k_cu_0c5a8c02_246104cuda3std3__45__cpo4cendE,@object
	.size		_ZN40_INTERNAL_6d40fe48_4_k_cu_0c5a8c02_246104cuda3std3__45__cpo4cendE,(_ZN40_INTERNAL_6d40fe48_4_k_cu_0c5a8c02_246104cuda3std6ranges3__45__cpo4swapE - _ZN40_INTERNAL_6d40fe48_4_k_cu_0c5a8c02_246104cuda3std3__45__cpo4cendE)
_ZN40_INTERNAL_6d40fe48_4_k_cu_0c5a8c02_246104cuda3std3__45__cpo4cendE:
	.zero		1
	.type		_ZN40_INTERNAL_6d40fe48_4_k_cu_0c5a8c02_246104cuda3std6ranges3__45__cpo4swapE,@object
	.size		_ZN40_INTERNAL_6d40fe48_4_k_cu_0c5a8c02_246104cuda3std6ranges3__45__cpo4swapE,(.L_7 - _ZN40_INTERNAL_6d40fe48_4_k_cu_0c5a8c02_246104cuda3std6ranges3__45__cpo4swapE)
_ZN40_INTERNAL_6d40fe48_4_k_cu_0c5a8c02_246104cuda3std6ranges3__45__cpo4swapE:
	.zero		1
.L_7:


//--------------------- .nv.constant0._ZN7cutlass13device_kernelINS_4gemm6kernel13GemmUniversalIN4cute5tupleIJiiiiEEENS1_10collective13CollectiveMmaINS1_37MainloopSm90TmaGmmaWarpSpecializedFP8ILi4ENS5_IJNS4_1CILi1EEESB_SB_EEENS1_32KernelTmaWarpSpecializedPingpongEEENS5_IJNSA_ILi64EEESF_NSA_ILi32EEEEEENS_12float_e4m3_tENS5_IJlSB_lEEESI_SJ_NS4_8TiledMMAINS4_8MMA_AtomIJNS4_4SM904GMMA30MMA_64x64x32_F32E4M3E4M3_SS_TNILNSN_7ScaleInE1ELSP_1EEEEEENS4_6LayoutISC_NS5_IJNSA_ILi0EEEST_ST_EEEEENS5_IJNS4_10UnderscoreESW_SW_EEEEENS4_13SM90_TMA_LOADENS4_14ComposedLayoutINS4_7SwizzleILi1ELi4ELi3EEENS4_18smem_ptr_flag_bitsILi8EEENSS_INS5_IJNSA_ILi8EEESG_EEENS5_IJSG_SB_EEEEEEEvNS4_8identityESZ_S19_vS1A_EENS_8epilogue10collective6detail29Sm90TmaWarpSpecializedAdapterINS1D_15DefaultEpilogueISI_SJ_SJ_NS1C_6thread17LinearCombinationISI_Li1EffLNS1H_9ScaleType4KindE0ELNS_15FloatRoundStyleE2ESI_EENS1_15EpilogueDefaultEEEEEvvEEEEvNT_6ParamsE --------------------------
	.section	.nv.constant0._ZN7cutlass13device_kernelINS_4gemm6kernel13GemmUniversalIN4cute5tupleIJiiiiEEENS1_10collective13CollectiveMmaINS1_37MainloopSm90TmaGmmaWarpSpecializedFP8ILi4ENS5_IJNS4_1CILi1EEESB_SB_EEENS1_32KernelTmaWarpSpecializedPingpongEEENS5_IJNSA_ILi64EEESF_NSA_ILi32EEEEEENS_12float_e4m3_tENS5_IJlSB_lEEESI_SJ_NS4_8TiledMMAINS4_8MMA_AtomIJNS4_4SM904GMMA30MMA_64x64x32_F32E4M3E4M3_SS_TNILNSN_7ScaleInE1ELSP_1EEEEEENS4_6LayoutISC_NS5_IJNSA_ILi0EEEST_ST_EEEEENS5_IJNS4_10UnderscoreESW_SW_EEEEENS4_13SM90_TMA_LOADENS4_14ComposedLayoutINS4_7SwizzleILi1ELi4ELi3EEENS4_18smem_ptr_flag_bitsILi8EEENSS_INS5_IJNSA_ILi8EEESG_EEENS5_IJSG_SB_EEEEEEEvNS4_8identityESZ_S19_vS1A_EENS_8epilogue10collective6detail29Sm90TmaWarpSpecializedAdapterINS1D_15DefaultEpilogueISI_SJ_SJ_NS1C_6thread17LinearCombinationISI_Li1EffLNS1H_9ScaleType4KindE0ELNS_15FloatRoundStyleE2ESI_EENS1_15EpilogueDefaultEEEEEvvEEEEvNT_6ParamsE,"a",@progbits
	.sectionflags	@""
	.align	4
.nv.constant0._ZN7cutlass13device_kernelINS_4gemm6kernel13GemmUniversalIN4cute5tupleIJiiiiEEENS1_10collective13CollectiveMmaINS1_37MainloopSm90TmaGmmaWarpSpecializedFP8ILi4ENS5_IJNS4_1CILi1EEESB_SB_EEENS1_32KernelTmaWarpSpecializedPingpongEEENS5_IJNSA_ILi64EEESF_NSA_ILi32EEEEEENS_12float_e4m3_tENS5_IJlSB_lEEESI_SJ_NS4_8TiledMMAINS4_8MMA_AtomIJNS4_4SM904GMMA30MMA_64x64x32_F32E4M3E4M3_SS_TNILNSN_7ScaleInE1ELSP_1EEEEEENS4_6LayoutISC_NS5_IJNSA_ILi0EEEST_ST_EEEEENS5_IJNS4_10UnderscoreESW_SW_EEEEENS4_13SM90_TMA_LOADENS4_14ComposedLayoutINS4_7SwizzleILi1ELi4ELi3EEENS4_18smem_ptr_flag_bitsILi8EEENSS_INS5_IJNSA_ILi8EEESG_EEENS5_IJSG_SB_EEEEEEEvNS4_8identityESZ_S19_vS1A_EENS_8epilogue10collective6detail29Sm90TmaWarpSpecializedAdapterINS1D_15DefaultEpilogueISI_SJ_SJ_NS1C_6thread17LinearCombinationISI_Li1EffLNS1H_9ScaleType4KindE0ELNS_15FloatRoundStyleE2ESI_EENS1_15EpilogueDefaultEEEEEvvEEEEvNT_6ParamsE:
	.zero		1664


//--------------------- SYMBOLS --------------------------

	.type		.nv.reservedSmem.offset0,@object
	.size		.nv.reservedSmem.offset0,0x4
